//
// Generated by NVIDIA NVVM Compiler
//
// Compiler Build ID: CL-36424714
// Cuda compilation tools, release 13.0, V13.0.88
// Based on NVVM 20.0.0
//

.version 9.0
.target sm_100
.address_size 64

	// .globl	_ZN10assemblies4cuda28accumulate_weights_optimizedEPKjPKfS2_S2_Pfjj
.global .align 4 .b8 precalc_xorwow_matrix[102400];
.global .align 4 .b8 precalc_xorwow_offset_matrix[102400];
.global .align 4 .b8 mrg32k3aM1[2304];
.global .align 4 .b8 mrg32k3aM2[2304];
.global .align 4 .b8 mrg32k3aM1SubSeq[2016];
.global .align 4 .b8 mrg32k3aM2SubSeq[2016];
.global .align 4 .b8 mrg32k3aM1Seq[2304];
.global .align 4 .b8 mrg32k3aM2Seq[2304];
.const .align 8 .b8 __cr_lgamma_table[72];
.extern .shared .align 16 .b8 _ZN10assemblies4cuda18shared_activationsE[];
.extern .shared .align 16 .b8 _ZN10assemblies4cuda13shared_scoresE[];
.extern .shared .align 16 .b8 _ZN10assemblies4cuda14shared_indicesE[];

.visible .entry _ZN10assemblies4cuda28accumulate_weights_optimizedEPKjPKfS2_S2_Pfjj(
	.param .u64 .ptr .align 1 _ZN10assemblies4cuda28accumulate_weights_optimizedEPKjPKfS2_S2_Pfjj_param_0,
	.param .u64 .ptr .align 1 _ZN10assemblies4cuda28accumulate_weights_optimizedEPKjPKfS2_S2_Pfjj_param_1,
	.param .u64 .ptr .align 1 _ZN10assemblies4cuda28accumulate_weights_optimizedEPKjPKfS2_S2_Pfjj_param_2,
	.param .u64 .ptr .align 1 _ZN10assemblies4cuda28accumulate_weights_optimizedEPKjPKfS2_S2_Pfjj_param_3,
	.param .u64 .ptr .align 1 _ZN10assemblies4cuda28accumulate_weights_optimizedEPKjPKfS2_S2_Pfjj_param_4,
	.param .u32 _ZN10assemblies4cuda28accumulate_weights_optimizedEPKjPKfS2_S2_Pfjj_param_5,
	.param .u32 _ZN10assemblies4cuda28accumulate_weights_optimizedEPKjPKfS2_S2_Pfjj_param_6
)
{
	.reg .pred 	%p<52>;
	.reg .b32 	%r<177>;
	.reg .b32 	%f<75>;
	.reg .b64 	%rd<39>;

	ld.param.u64 	%rd19, [_ZN10assemblies4cuda28accumulate_weights_optimizedEPKjPKfS2_S2_Pfjj_param_0];
	ld.param.u64 	%rd22, [_ZN10assemblies4cuda28accumulate_weights_optimizedEPKjPKfS2_S2_Pfjj_param_1];
	ld.param.u64 	%rd23, [_ZN10assemblies4cuda28accumulate_weights_optimizedEPKjPKfS2_S2_Pfjj_param_2];
	ld.param.u64 	%rd20, [_ZN10assemblies4cuda28accumulate_weights_optimizedEPKjPKfS2_S2_Pfjj_param_3];
	ld.param.u64 	%rd21, [_ZN10assemblies4cuda28accumulate_weights_optimizedEPKjPKfS2_S2_Pfjj_param_4];
	ld.param.u32 	%r55, [_ZN10assemblies4cuda28accumulate_weights_optimizedEPKjPKfS2_S2_Pfjj_param_5];
	ld.param.u32 	%r56, [_ZN10assemblies4cuda28accumulate_weights_optimizedEPKjPKfS2_S2_Pfjj_param_6];
	cvta.to.global.u64 	%rd1, %rd22;
	cvta.to.global.u64 	%rd2, %rd23;
	mov.u32 	%r1, %tid.x;
	mov.u32 	%r2, %ntid.x;
	setp.ge.u32 	%p1, %r1, %r56;
	shl.b32 	%r57, %r1, 2;
	mov.u32 	%r58, _ZN10assemblies4cuda18shared_activationsE;
	add.s32 	%r3, %r58, %r57;
	@%p1 bra 	$L__BB0_2;
	mov.b32 	%r59, 0;
	st.shared.u32 	[%r3], %r59;
$L__BB0_2:
	bar.sync 	0;
	mov.u32 	%r60, %ctaid.x;
	mul.lo.s32 	%r61, %r60, %r2;
	add.s32 	%r62, %r61, %r2;
	min.u32 	%r4, %r62, %r55;
	add.s32 	%r171, %r61, %r1;
	setp.ge.u32 	%p2, %r171, %r4;
	@%p2 bra 	$L__BB0_80;
	cvta.to.global.u64 	%rd3, %rd20;
	add.s64 	%rd4, %rd2, 32;
	add.s64 	%rd5, %rd1, 32;
	cvta.to.global.u64 	%rd6, %rd19;
$L__BB0_4:
	mul.wide.u32 	%rd24, %r171, 4;
	add.s64 	%rd25, %rd6, %rd24;
	ld.global.u32 	%r63, [%rd25];
	mul.wide.u32 	%rd26, %r63, 4;
	add.s64 	%rd27, %rd3, %rd26;
	ld.global.u32 	%r174, [%rd27];
	add.s32 	%r64, %r63, 1;
	mul.wide.u32 	%rd28, %r64, 4;
	add.s64 	%rd29, %rd3, %rd28;
	ld.global.u32 	%r8, [%rd29];
	setp.ge.u32 	%p3, %r174, %r8;
	@%p3 bra 	$L__BB0_79;
	sub.s32 	%r9, %r8, %r174;
	and.b32  	%r10, %r9, 15;
	sub.s32 	%r65, %r174, %r8;
	setp.gt.u32 	%p4, %r65, -16;
	@%p4 bra 	$L__BB0_40;
	and.b32  	%r66, %r9, -16;
	neg.s32 	%r172, %r66;
	mul.wide.u32 	%rd30, %r174, 4;
	add.s64 	%rd38, %rd4, %rd30;
	add.s64 	%rd37, %rd5, %rd30;
$L__BB0_7:
	.pragma "nounroll";
	ld.global.u32 	%r14, [%rd38+-32];
	setp.ge.u32 	%p5, %r14, %r56;
	@%p5 bra 	$L__BB0_9;
	ld.global.f32 	%f2, [%rd37+-32];
	shl.b32 	%r67, %r14, 2;
	mov.u32 	%r68, _ZN10assemblies4cuda18shared_activationsE;
	add.s32 	%r69, %r68, %r67;
	atom.shared.add.f32 	%f3, [%r69], %f2;
$L__BB0_9:
	ld.global.u32 	%r15, [%rd38+-28];
	setp.ge.u32 	%p6, %r15, %r56;
	@%p6 bra 	$L__BB0_11;
	ld.global.f32 	%f4, [%rd37+-28];
	shl.b32 	%r70, %r15, 2;
	mov.u32 	%r71, _ZN10assemblies4cuda18shared_activationsE;
	add.s32 	%r72, %r71, %r70;
	atom.shared.add.f32 	%f5, [%r72], %f4;
$L__BB0_11:
	ld.global.u32 	%r16, [%rd38+-24];
	setp.ge.u32 	%p7, %r16, %r56;
	@%p7 bra 	$L__BB0_13;
	ld.global.f32 	%f6, [%rd37+-24];
	shl.b32 	%r73, %r16, 2;
	mov.u32 	%r74, _ZN10assemblies4cuda18shared_activationsE;
	add.s32 	%r75, %r74, %r73;
	atom.shared.add.f32 	%f7, [%r75], %f6;
$L__BB0_13:
	ld.global.u32 	%r17, [%rd38+-20];
	setp.ge.u32 	%p8, %r17, %r56;
	@%p8 bra 	$L__BB0_15;
	ld.global.f32 	%f8, [%rd37+-20];
	shl.b32 	%r76, %r17, 2;
	mov.u32 	%r77, _ZN10assemblies4cuda18shared_activationsE;
	add.s32 	%r78, %r77, %r76;
	atom.shared.add.f32 	%f9, [%r78], %f8;
$L__BB0_15:
	ld.global.u32 	%r18, [%rd38+-16];
	setp.ge.u32 	%p9, %r18, %r56;
	@%p9 bra 	$L__BB0_17;
	ld.global.f32 	%f10, [%rd37+-16];
	shl.b32 	%r79, %r18, 2;
	mov.u32 	%r80, _ZN10assemblies4cuda18shared_activationsE;
	add.s32 	%r81, %r80, %r79;
	atom.shared.add.f32 	%f11, [%r81], %f10;
$L__BB0_17:
	ld.global.u32 	%r19, [%rd38+-12];
	setp.ge.u32 	%p10, %r19, %r56;
	@%p10 bra 	$L__BB0_19;
	ld.global.f32 	%f12, [%rd37+-12];
	shl.b32 	%r82, %r19, 2;
	mov.u32 	%r83, _ZN10assemblies4cuda18shared_activationsE;
	add.s32 	%r84, %r83, %r82;
	atom.shared.add.f32 	%f13, [%r84], %f12;
$L__BB0_19:
	ld.global.u32 	%r20, [%rd38+-8];
	setp.ge.u32 	%p11, %r20, %r56;
	@%p11 bra 	$L__BB0_21;
	ld.global.f32 	%f14, [%rd37+-8];
	shl.b32 	%r85, %r20, 2;
	mov.u32 	%r86, _ZN10assemblies4cuda18shared_activationsE;
	add.s32 	%r87, %r86, %r85;
	atom.shared.add.f32 	%f15, [%r87], %f14;
$L__BB0_21:
	ld.global.u32 	%r21, [%rd38+-4];
	setp.ge.u32 	%p12, %r21, %r56;
	@%p12 bra 	$L__BB0_23;
	ld.global.f32 	%f16, [%rd37+-4];
	shl.b32 	%r88, %r21, 2;
	mov.u32 	%r89, _ZN10assemblies4cuda18shared_activationsE;
	add.s32 	%r90, %r89, %r88;
	atom.shared.add.f32 	%f17, [%r90], %f16;
$L__BB0_23:
	ld.global.u32 	%r22, [%rd38];
	setp.ge.u32 	%p13, %r22, %r56;
	@%p13 bra 	$L__BB0_25;
	ld.global.f32 	%f18, [%rd37];
	shl.b32 	%r91, %r22, 2;
	mov.u32 	%r92, _ZN10assemblies4cuda18shared_activationsE;
	add.s32 	%r93, %r92, %r91;
	atom.shared.add.f32 	%f19, [%r93], %f18;
$L__BB0_25:
	ld.global.u32 	%r23, [%rd38+4];
	setp.ge.u32 	%p14, %r23, %r56;
	@%p14 bra 	$L__BB0_27;
	ld.global.f32 	%f20, [%rd37+4];
	shl.b32 	%r94, %r23, 2;
	mov.u32 	%r95, _ZN10assemblies4cuda18shared_activationsE;
	add.s32 	%r96, %r95, %r94;
	atom.shared.add.f32 	%f21, [%r96], %f20;
$L__BB0_27:
	ld.global.u32 	%r24, [%rd38+8];
	setp.ge.u32 	%p15, %r24, %r56;
	@%p15 bra 	$L__BB0_29;
	ld.global.f32 	%f22, [%rd37+8];
	shl.b32 	%r97, %r24, 2;
	mov.u32 	%r98, _ZN10assemblies4cuda18shared_activationsE;
	add.s32 	%r99, %r98, %r97;
	atom.shared.add.f32 	%f23, [%r99], %f22;
$L__BB0_29:
	ld.global.u32 	%r25, [%rd38+12];
	setp.ge.u32 	%p16, %r25, %r56;
	@%p16 bra 	$L__BB0_31;
	ld.global.f32 	%f24, [%rd37+12];
	shl.b32 	%r100, %r25, 2;
	mov.u32 	%r101, _ZN10assemblies4cuda18shared_activationsE;
	add.s32 	%r102, %r101, %r100;
	atom.shared.add.f32 	%f25, [%r102], %f24;
$L__BB0_31:
	ld.global.u32 	%r26, [%rd38+16];
	setp.ge.u32 	%p17, %r26, %r56;
	@%p17 bra 	$L__BB0_33;
	ld.global.f32 	%f26, [%rd37+16];
	shl.b32 	%r103, %r26, 2;
	mov.u32 	%r104, _ZN10assemblies4cuda18shared_activationsE;
	add.s32 	%r105, %r104, %r103;
	atom.shared.add.f32 	%f27, [%r105], %f26;
$L__BB0_33:
	ld.global.u32 	%r27, [%rd38+20];
	setp.ge.u32 	%p18, %r27, %r56;
	@%p18 bra 	$L__BB0_35;
	ld.global.f32 	%f28, [%rd37+20];
	shl.b32 	%r106, %r27, 2;
	mov.u32 	%r107, _ZN10assemblies4cuda18shared_activationsE;
	add.s32 	%r108, %r107, %r106;
	atom.shared.add.f32 	%f29, [%r108], %f28;
$L__BB0_35:
	ld.global.u32 	%r28, [%rd38+24];
	setp.ge.u32 	%p19, %r28, %r56;
	@%p19 bra 	$L__BB0_37;
	ld.global.f32 	%f30, [%rd37+24];
	shl.b32 	%r109, %r28, 2;
	mov.u32 	%r110, _ZN10assemblies4cuda18shared_activationsE;
	add.s32 	%r111, %r110, %r109;
	atom.shared.add.f32 	%f31, [%r111], %f30;
$L__BB0_37:
	ld.global.u32 	%r29, [%rd38+28];
	setp.ge.u32 	%p20, %r29, %r56;
	@%p20 bra 	$L__BB0_39;
	ld.global.f32 	%f32, [%rd37+28];
	shl.b32 	%r112, %r29, 2;
	mov.u32 	%r113, _ZN10assemblies4cuda18shared_activationsE;
	add.s32 	%r114, %r113, %r112;
	atom.shared.add.f32 	%f33, [%r114], %f32;
$L__BB0_39:
	add.s32 	%r174, %r174, 16;
	add.s32 	%r172, %r172, 16;
	add.s64 	%rd38, %rd38, 64;
	add.s64 	%rd37, %rd37, 64;
	setp.ne.s32 	%p21, %r172, 0;
	@%p21 bra 	$L__BB0_7;
$L__BB0_40:
	setp.eq.s32 	%p22, %r10, 0;
	@%p22 bra 	$L__BB0_79;
	and.b32  	%r33, %r9, 7;
	setp.lt.u32 	%p23, %r10, 8;
	@%p23 bra 	$L__BB0_59;
	mul.wide.u32 	%rd31, %r174, 4;
	add.s64 	%rd13, %rd2, %rd31;
	ld.global.u32 	%r34, [%rd13];
	add.s64 	%rd14, %rd1, %rd31;
	setp.ge.u32 	%p24, %r34, %r56;
	@%p24 bra 	$L__BB0_44;
	ld.global.f32 	%f34, [%rd14];
	shl.b32 	%r115, %r34, 2;
	mov.u32 	%r116, _ZN10assemblies4cuda18shared_activationsE;
	add.s32 	%r117, %r116, %r115;
	atom.shared.add.f32 	%f35, [%r117], %f34;
$L__BB0_44:
	ld.global.u32 	%r35, [%rd13+4];
	setp.ge.u32 	%p25, %r35, %r56;
	@%p25 bra 	$L__BB0_46;
	ld.global.f32 	%f36, [%rd14+4];
	shl.b32 	%r118, %r35, 2;
	mov.u32 	%r119, _ZN10assemblies4cuda18shared_activationsE;
	add.s32 	%r120, %r119, %r118;
	atom.shared.add.f32 	%f37, [%r120], %f36;
$L__BB0_46:
	ld.global.u32 	%r36, [%rd13+8];
	setp.ge.u32 	%p26, %r36, %r56;
	@%p26 bra 	$L__BB0_48;
	ld.global.f32 	%f38, [%rd14+8];
	shl.b32 	%r121, %r36, 2;
	mov.u32 	%r122, _ZN10assemblies4cuda18shared_activationsE;
	add.s32 	%r123, %r122, %r121;
	atom.shared.add.f32 	%f39, [%r123], %f38;
$L__BB0_48:
	ld.global.u32 	%r37, [%rd13+12];
	setp.ge.u32 	%p27, %r37, %r56;
	@%p27 bra 	$L__BB0_50;
	ld.global.f32 	%f40, [%rd14+12];
	shl.b32 	%r124, %r37, 2;
	mov.u32 	%r125, _ZN10assemblies4cuda18shared_activationsE;
	add.s32 	%r126, %r125, %r124;
	atom.shared.add.f32 	%f41, [%r126], %f40;
$L__BB0_50:
	ld.global.u32 	%r38, [%rd13+16];
	setp.ge.u32 	%p28, %r38, %r56;
	@%p28 bra 	$L__BB0_52;
	ld.global.f32 	%f42, [%rd14+16];
	shl.b32 	%r127, %r38, 2;
	mov.u32 	%r128, _ZN10assemblies4cuda18shared_activationsE;
	add.s32 	%r129, %r128, %r127;
	atom.shared.add.f32 	%f43, [%r129], %f42;
$L__BB0_52:
	ld.global.u32 	%r39, [%rd13+20];
	setp.ge.u32 	%p29, %r39, %r56;
	@%p29 bra 	$L__BB0_54;
	ld.global.f32 	%f44, [%rd14+20];
	shl.b32 	%r130, %r39, 2;
	mov.u32 	%r131, _ZN10assemblies4cuda18shared_activationsE;
	add.s32 	%r132, %r131, %r130;
	atom.shared.add.f32 	%f45, [%r132], %f44;
$L__BB0_54:
	ld.global.u32 	%r40, [%rd13+24];
	setp.ge.u32 	%p30, %r40, %r56;
	@%p30 bra 	$L__BB0_56;
	ld.global.f32 	%f46, [%rd14+24];
	shl.b32 	%r133, %r40, 2;
	mov.u32 	%r134, _ZN10assemblies4cuda18shared_activationsE;
	add.s32 	%r135, %r134, %r133;
	atom.shared.add.f32 	%f47, [%r135], %f46;
$L__BB0_56:
	ld.global.u32 	%r41, [%rd13+28];
	setp.ge.u32 	%p31, %r41, %r56;
	@%p31 bra 	$L__BB0_58;
	ld.global.f32 	%f48, [%rd14+28];
	shl.b32 	%r136, %r41, 2;
	mov.u32 	%r137, _ZN10assemblies4cuda18shared_activationsE;
	add.s32 	%r138, %r137, %r136;
	atom.shared.add.f32 	%f49, [%r138], %f48;
$L__BB0_58:
	add.s32 	%r174, %r174, 8;
$L__BB0_59:
	setp.eq.s32 	%p32, %r33, 0;
	@%p32 bra 	$L__BB0_79;
	and.b32  	%r44, %r9, 3;
	setp.lt.u32 	%p33, %r33, 4;
	@%p33 bra 	$L__BB0_70;
	mul.wide.u32 	%rd32, %r174, 4;
	add.s64 	%rd15, %rd2, %rd32;
	ld.global.u32 	%r45, [%rd15];
	add.s64 	%rd16, %rd1, %rd32;
	setp.ge.u32 	%p34, %r45, %r56;
	@%p34 bra 	$L__BB0_63;
	ld.global.f32 	%f50, [%rd16];
	shl.b32 	%r139, %r45, 2;
	mov.u32 	%r140, _ZN10assemblies4cuda18shared_activationsE;
	add.s32 	%r141, %r140, %r139;
	atom.shared.add.f32 	%f51, [%r141], %f50;
$L__BB0_63:
	ld.global.u32 	%r46, [%rd15+4];
	setp.ge.u32 	%p35, %r46, %r56;
	@%p35 bra 	$L__BB0_65;
	ld.global.f32 	%f52, [%rd16+4];
	shl.b32 	%r142, %r46, 2;
	mov.u32 	%r143, _ZN10assemblies4cuda18shared_activationsE;
	add.s32 	%r144, %r143, %r142;
	atom.shared.add.f32 	%f53, [%r144], %f52;
$L__BB0_65:
	ld.global.u32 	%r47, [%rd15+8];
	setp.ge.u32 	%p36, %r47, %r56;
	@%p36 bra 	$L__BB0_67;
	ld.global.f32 	%f54, [%rd16+8];
	shl.b32 	%r145, %r47, 2;
	mov.u32 	%r146, _ZN10assemblies4cuda18shared_activationsE;
	add.s32 	%r147, %r146, %r145;
	atom.shared.add.f32 	%f55, [%r147], %f54;
$L__BB0_67:
	ld.global.u32 	%r48, [%rd15+12];
	setp.ge.u32 	%p37, %r48, %r56;
	@%p37 bra 	$L__BB0_69;
	ld.global.f32 	%f56, [%rd16+12];
	shl.b32 	%r148, %r48, 2;
	mov.u32 	%r149, _ZN10assemblies4cuda18shared_activationsE;
	add.s32 	%r150, %r149, %r148;
	atom.shared.add.f32 	%f57, [%r150], %f56;
$L__BB0_69:
	add.s32 	%r174, %r174, 4;
$L__BB0_70:
	setp.eq.s32 	%p38, %r44, 0;
	@%p38 bra 	$L__BB0_79;
	mul.wide.u32 	%rd33, %r174, 4;
	add.s64 	%rd17, %rd2, %rd33;
	ld.global.u32 	%r51, [%rd17];
	add.s64 	%rd18, %rd1, %rd33;
	setp.ge.u32 	%p39, %r51, %r56;
	@%p39 bra 	$L__BB0_73;
	ld.global.f32 	%f58, [%rd18];
	shl.b32 	%r151, %r51, 2;
	mov.u32 	%r152, _ZN10assemblies4cuda18shared_activationsE;
	add.s32 	%r153, %r152, %r151;
	atom.shared.add.f32 	%f59, [%r153], %f58;
$L__BB0_73:
	setp.eq.s32 	%p40, %r44, 1;
	@%p40 bra 	$L__BB0_79;
	ld.global.u32 	%r52, [%rd17+4];
	setp.ge.u32 	%p41, %r52, %r56;
	@%p41 bra 	$L__BB0_76;
	ld.global.f32 	%f60, [%rd18+4];
	shl.b32 	%r154, %r52, 2;
	mov.u32 	%r155, _ZN10assemblies4cuda18shared_activationsE;
	add.s32 	%r156, %r155, %r154;
	atom.shared.add.f32 	%f61, [%r156], %f60;
$L__BB0_76:
	setp.eq.s32 	%p42, %r44, 2;
	@%p42 bra 	$L__BB0_79;
	ld.global.u32 	%r53, [%rd17+8];
	setp.ge.u32 	%p43, %r53, %r56;
	@%p43 bra 	$L__BB0_79;
	ld.global.f32 	%f62, [%rd18+8];
	shl.b32 	%r157, %r53, 2;
	mov.u32 	%r158, _ZN10assemblies4cuda18shared_activationsE;
	add.s32 	%r159, %r158, %r157;
	atom.shared.add.f32 	%f63, [%r159], %f62;
$L__BB0_79:
	add.s32 	%r171, %r171, %r2;
	setp.lt.u32 	%p44, %r171, %r4;
	@%p44 bra 	$L__BB0_4;
$L__BB0_80:
	setp.ge.u32 	%p45, %r1, %r56;
	bar.sync 	0;
	@%p45 bra 	$L__BB0_83;
	ld.shared.f32 	%f64, [%r3];
	mov.b32 	%r160, %f64;
	shfl.sync.down.b32	%r161|%p46, %r160, 16, 31, -1;
	mov.b32 	%f65, %r161;
	add.f32 	%f66, %f64, %f65;
	mov.b32 	%r162, %f66;
	shfl.sync.down.b32	%r163|%p47, %r162, 8, 31, -1;
	mov.b32 	%f67, %r163;
	add.f32 	%f68, %f66, %f67;
	mov.b32 	%r164, %f68;
	shfl.sync.down.b32	%r165|%p48, %r164, 4, 31, -1;
	mov.b32 	%f69, %r165;
	add.f32 	%f70, %f68, %f69;
	mov.b32 	%r166, %f70;
	shfl.sync.down.b32	%r167|%p49, %r166, 2, 31, -1;
	mov.b32 	%f71, %r167;
	add.f32 	%f72, %f70, %f71;
	mov.b32 	%r168, %f72;
	shfl.sync.down.b32	%r169|%p50, %r168, 1, 31, -1;
	mov.b32 	%f73, %r169;
	add.f32 	%f1, %f72, %f73;
	and.b32  	%r170, %r1, 31;
	setp.ne.s32 	%p51, %r170, 0;
	@%p51 bra 	$L__BB0_83;
	cvta.to.global.u64 	%rd34, %rd21;
	mul.wide.u32 	%rd35, %r1, 4;
	add.s64 	%rd36, %rd34, %rd35;
	atom.global.add.f32 	%f74, [%rd36], %f1;
$L__BB0_83:
	ret;

}
	// .globl	_ZN10assemblies4cuda25top_k_selection_optimizedEPKfPjjj
.visible .entry _ZN10assemblies4cuda25top_k_selection_optimizedEPKfPjjj(
	.param .u64 .ptr .align 1 _ZN10assemblies4cuda25top_k_selection_optimizedEPKfPjjj_param_0,
	.param .u64 .ptr .align 1 _ZN10assemblies4cuda25top_k_selection_optimizedEPKfPjjj_param_1,
	.param .u32 _ZN10assemblies4cuda25top_k_selection_optimizedEPKfPjjj_param_2,
	.param .u32 _ZN10assemblies4cuda25top_k_selection_optimizedEPKfPjjj_param_3
)
{
	.reg .pred 	%p<87>;
	.reg .b32 	%r<180>;
	.reg .b32 	%f<55>;
	.reg .b64 	%rd<17>;

	ld.param.u64 	%rd2, [_ZN10assemblies4cuda25top_k_selection_optimizedEPKfPjjj_param_0];
	ld.param.u64 	%rd3, [_ZN10assemblies4cuda25top_k_selection_optimizedEPKfPjjj_param_1];
	ld.param.u32 	%r31, [_ZN10assemblies4cuda25top_k_selection_optimizedEPKfPjjj_param_2];
	ld.param.u32 	%r29, [_ZN10assemblies4cuda25top_k_selection_optimizedEPKfPjjj_param_3];
	cvta.to.global.u64 	%rd1, %rd3;
	mov.u32 	%r1, %tid.x;
	mov.u32 	%r2, %ctaid.x;
	mov.u32 	%r3, %ntid.x;
	mul.lo.s32 	%r32, %r2, %r3;
	add.s32 	%r33, %r32, %r3;
	min.u32 	%r34, %r33, %r31;
	add.s32 	%r4, %r32, %r1;
	setp.ge.u32 	%p1, %r4, %r34;
	mov.f32 	%f54, 0fFF800000;
	mov.b32 	%r174, -1;
	@%p1 bra 	$L__BB1_2;
	cvta.to.global.u64 	%rd4, %rd2;
	mul.wide.u32 	%rd5, %r4, 4;
	add.s64 	%rd6, %rd4, %rd5;
	ld.global.f32 	%f54, [%rd6];
	mov.u32 	%r174, %r4;
$L__BB1_2:
	shl.b32 	%r35, %r1, 2;
	mov.u32 	%r36, _ZN10assemblies4cuda13shared_scoresE;
	add.s32 	%r6, %r36, %r35;
	st.shared.f32 	[%r6], %f54;
	mov.u32 	%r37, _ZN10assemblies4cuda14shared_indicesE;
	add.s32 	%r38, %r37, %r35;
	st.shared.u32 	[%r38], %r174;
	bar.sync 	0;
	setp.eq.s32 	%p2, %r29, 0;
	@%p2 bra 	$L__BB1_19;
	mul.lo.s32 	%r7, %r29, %r2;
	min.u32 	%r8, %r29, %r3;
	and.b32  	%r9, %r8, 3;
	setp.lt.u32 	%p3, %r8, 4;
	mov.b32 	%r177, 0;
	@%p3 bra 	$L__BB1_14;
	and.b32  	%r177, %r8, 2044;
	add.s32 	%r176, %r7, 1;
	and.b32  	%r40, %r8, -4;
	neg.s32 	%r175, %r40;
$L__BB1_5:
	setp.ne.s32 	%p4, %r1, 0;
	ld.shared.f32 	%f4, [%r6];
	mov.b32 	%r41, %f4;
	shfl.sync.down.b32	%r42|%p5, %r41, 16, 31, -1;
	mov.b32 	%f5, %r42;
	shfl.sync.down.b32	%r43|%p6, %r1, 16, 31, -1;
	setp.lt.f32 	%p7, %f4, %f5;
	selp.b32 	%r44, %r43, %r1, %p7;
	selp.f32 	%f6, %f5, %f4, %p7;
	mov.b32 	%r45, %f6;
	shfl.sync.down.b32	%r46|%p8, %r45, 8, 31, -1;
	mov.b32 	%f7, %r46;
	shfl.sync.down.b32	%r47|%p9, %r44, 8, 31, -1;
	setp.lt.f32 	%p10, %f6, %f7;
	selp.b32 	%r48, %r47, %r44, %p10;
	selp.f32 	%f8, %f7, %f6, %p10;
	mov.b32 	%r49, %f8;
	shfl.sync.down.b32	%r50|%p11, %r49, 4, 31, -1;
	mov.b32 	%f9, %r50;
	shfl.sync.down.b32	%r51|%p12, %r48, 4, 31, -1;
	setp.lt.f32 	%p13, %f8, %f9;
	selp.b32 	%r52, %r51, %r48, %p13;
	selp.f32 	%f10, %f9, %f8, %p13;
	mov.b32 	%r53, %f10;
	shfl.sync.down.b32	%r54|%p14, %r53, 2, 31, -1;
	mov.b32 	%f11, %r54;
	shfl.sync.down.b32	%r55|%p15, %r52, 2, 31, -1;
	setp.lt.f32 	%p16, %f10, %f11;
	selp.b32 	%r56, %r55, %r52, %p16;
	selp.f32 	%f12, %f11, %f10, %p16;
	mov.b32 	%r57, %f12;
	shfl.sync.down.b32	%r58|%p17, %r57, 1, 31, -1;
	mov.b32 	%f13, %r58;
	shfl.sync.down.b32	%r59|%p18, %r56, 1, 31, -1;
	setp.lt.f32 	%p19, %f12, %f13;
	selp.b32 	%r15, %r59, %r56, %p19;
	@%p4 bra 	$L__BB1_7;
	shl.b32 	%r60, %r15, 2;
	mov.u32 	%r61, _ZN10assemblies4cuda14shared_indicesE;
	add.s32 	%r62, %r61, %r60;
	ld.shared.u32 	%r63, [%r62];
	add.s32 	%r64, %r176, -1;
	mul.wide.u32 	%rd7, %r64, 4;
	add.s64 	%rd8, %rd1, %rd7;
	st.global.u32 	[%rd8], %r63;
	mov.u32 	%r65, _ZN10assemblies4cuda13shared_scoresE;
	add.s32 	%r66, %r65, %r60;
	mov.b32 	%r67, -8388608;
	st.shared.u32 	[%r66], %r67;
$L__BB1_7:
	setp.ne.s32 	%p20, %r1, 0;
	bar.sync 	0;
	ld.shared.f32 	%f14, [%r6];
	mov.b32 	%r68, %f14;
	shfl.sync.down.b32	%r69|%p21, %r68, 16, 31, -1;
	mov.b32 	%f15, %r69;
	shfl.sync.down.b32	%r70|%p22, %r1, 16, 31, -1;
	setp.lt.f32 	%p23, %f14, %f15;
	selp.b32 	%r71, %r70, %r1, %p23;
	selp.f32 	%f16, %f15, %f14, %p23;
	mov.b32 	%r72, %f16;
	shfl.sync.down.b32	%r73|%p24, %r72, 8, 31, -1;
	mov.b32 	%f17, %r73;
	shfl.sync.down.b32	%r74|%p25, %r71, 8, 31, -1;
	setp.lt.f32 	%p26, %f16, %f17;
	selp.b32 	%r75, %r74, %r71, %p26;
	selp.f32 	%f18, %f17, %f16, %p26;
	mov.b32 	%r76, %f18;
	shfl.sync.down.b32	%r77|%p27, %r76, 4, 31, -1;
	mov.b32 	%f19, %r77;
	shfl.sync.down.b32	%r78|%p28, %r75, 4, 31, -1;
	setp.lt.f32 	%p29, %f18, %f19;
	selp.b32 	%r79, %r78, %r75, %p29;
	selp.f32 	%f20, %f19, %f18, %p29;
	mov.b32 	%r80, %f20;
	shfl.sync.down.b32	%r81|%p30, %r80, 2, 31, -1;
	mov.b32 	%f21, %r81;
	shfl.sync.down.b32	%r82|%p31, %r79, 2, 31, -1;
	setp.lt.f32 	%p32, %f20, %f21;
	selp.b32 	%r83, %r82, %r79, %p32;
	selp.f32 	%f22, %f21, %f20, %p32;
	mov.b32 	%r84, %f22;
	shfl.sync.down.b32	%r85|%p33, %r84, 1, 31, -1;
	mov.b32 	%f23, %r85;
	shfl.sync.down.b32	%r86|%p34, %r83, 1, 31, -1;
	setp.lt.f32 	%p35, %f22, %f23;
	selp.b32 	%r16, %r86, %r83, %p35;
	@%p20 bra 	$L__BB1_9;
	shl.b32 	%r87, %r16, 2;
	mov.u32 	%r88, _ZN10assemblies4cuda14shared_indicesE;
	add.s32 	%r89, %r88, %r87;
	ld.shared.u32 	%r90, [%r89];
	mul.wide.u32 	%rd9, %r176, 4;
	add.s64 	%rd10, %rd1, %rd9;
	st.global.u32 	[%rd10], %r90;
	mov.u32 	%r91, _ZN10assemblies4cuda13shared_scoresE;
	add.s32 	%r92, %r91, %r87;
	mov.b32 	%r93, -8388608;
	st.shared.u32 	[%r92], %r93;
$L__BB1_9:
	setp.ne.s32 	%p36, %r1, 0;
	bar.sync 	0;
	ld.shared.f32 	%f24, [%r6];
	mov.b32 	%r94, %f24;
	shfl.sync.down.b32	%r95|%p37, %r94, 16, 31, -1;
	mov.b32 	%f25, %r95;
	shfl.sync.down.b32	%r96|%p38, %r1, 16, 31, -1;
	setp.lt.f32 	%p39, %f24, %f25;
	selp.b32 	%r97, %r96, %r1, %p39;
	selp.f32 	%f26, %f25, %f24, %p39;
	mov.b32 	%r98, %f26;
	shfl.sync.down.b32	%r99|%p40, %r98, 8, 31, -1;
	mov.b32 	%f27, %r99;
	shfl.sync.down.b32	%r100|%p41, %r97, 8, 31, -1;
	setp.lt.f32 	%p42, %f26, %f27;
	selp.b32 	%r101, %r100, %r97, %p42;
	selp.f32 	%f28, %f27, %f26, %p42;
	mov.b32 	%r102, %f28;
	shfl.sync.down.b32	%r103|%p43, %r102, 4, 31, -1;
	mov.b32 	%f29, %r103;
	shfl.sync.down.b32	%r104|%p44, %r101, 4, 31, -1;
	setp.lt.f32 	%p45, %f28, %f29;
	selp.b32 	%r105, %r104, %r101, %p45;
	selp.f32 	%f30, %f29, %f28, %p45;
	mov.b32 	%r106, %f30;
	shfl.sync.down.b32	%r107|%p46, %r106, 2, 31, -1;
	mov.b32 	%f31, %r107;
	shfl.sync.down.b32	%r108|%p47, %r105, 2, 31, -1;
	setp.lt.f32 	%p48, %f30, %f31;
	selp.b32 	%r109, %r108, %r105, %p48;
	selp.f32 	%f32, %f31, %f30, %p48;
	mov.b32 	%r110, %f32;
	shfl.sync.down.b32	%r111|%p49, %r110, 1, 31, -1;
	mov.b32 	%f33, %r111;
	shfl.sync.down.b32	%r112|%p50, %r109, 1, 31, -1;
	setp.lt.f32 	%p51, %f32, %f33;
	selp.b32 	%r17, %r112, %r109, %p51;
	@%p36 bra 	$L__BB1_11;
	shl.b32 	%r113, %r17, 2;
	mov.u32 	%r114, _ZN10assemblies4cuda14shared_indicesE;
	add.s32 	%r115, %r114, %r113;
	ld.shared.u32 	%r116, [%r115];
	add.s32 	%r117, %r176, 1;
	mul.wide.u32 	%rd11, %r117, 4;
	add.s64 	%rd12, %rd1, %rd11;
	st.global.u32 	[%rd12], %r116;
	mov.u32 	%r118, _ZN10assemblies4cuda13shared_scoresE;
	add.s32 	%r119, %r118, %r113;
	mov.b32 	%r120, -8388608;
	st.shared.u32 	[%r119], %r120;
$L__BB1_11:
	setp.ne.s32 	%p52, %r1, 0;
	bar.sync 	0;
	ld.shared.f32 	%f34, [%r6];
	mov.b32 	%r121, %f34;
	shfl.sync.down.b32	%r122|%p53, %r121, 16, 31, -1;
	mov.b32 	%f35, %r122;
	shfl.sync.down.b32	%r123|%p54, %r1, 16, 31, -1;
	setp.lt.f32 	%p55, %f34, %f35;
	selp.b32 	%r124, %r123, %r1, %p55;
	selp.f32 	%f36, %f35, %f34, %p55;
	mov.b32 	%r125, %f36;
	shfl.sync.down.b32	%r126|%p56, %r125, 8, 31, -1;
	mov.b32 	%f37, %r126;
	shfl.sync.down.b32	%r127|%p57, %r124, 8, 31, -1;
	setp.lt.f32 	%p58, %f36, %f37;
	selp.b32 	%r128, %r127, %r124, %p58;
	selp.f32 	%f38, %f37, %f36, %p58;
	mov.b32 	%r129, %f38;
	shfl.sync.down.b32	%r130|%p59, %r129, 4, 31, -1;
	mov.b32 	%f39, %r130;
	shfl.sync.down.b32	%r131|%p60, %r128, 4, 31, -1;
	setp.lt.f32 	%p61, %f38, %f39;
	selp.b32 	%r132, %r131, %r128, %p61;
	selp.f32 	%f40, %f39, %f38, %p61;
	mov.b32 	%r133, %f40;
	shfl.sync.down.b32	%r134|%p62, %r133, 2, 31, -1;
	mov.b32 	%f41, %r134;
	shfl.sync.down.b32	%r135|%p63, %r132, 2, 31, -1;
	setp.lt.f32 	%p64, %f40, %f41;
	selp.b32 	%r136, %r135, %r132, %p64;
	selp.f32 	%f42, %f41, %f40, %p64;
	mov.b32 	%r137, %f42;
	shfl.sync.down.b32	%r138|%p65, %r137, 1, 31, -1;
	mov.b32 	%f43, %r138;
	shfl.sync.down.b32	%r139|%p66, %r136, 1, 31, -1;
	setp.lt.f32 	%p67, %f42, %f43;
	selp.b32 	%r18, %r139, %r136, %p67;
	@%p52 bra 	$L__BB1_13;
	shl.b32 	%r140, %r18, 2;
	mov.u32 	%r141, _ZN10assemblies4cuda14shared_indicesE;
	add.s32 	%r142, %r141, %r140;
	ld.shared.u32 	%r143, [%r142];
	add.s32 	%r144, %r176, 2;
	mul.wide.u32 	%rd13, %r144, 4;
	add.s64 	%rd14, %rd1, %rd13;
	st.global.u32 	[%rd14], %r143;
	mov.u32 	%r145, _ZN10assemblies4cuda13shared_scoresE;
	add.s32 	%r146, %r145, %r140;
	mov.b32 	%r147, -8388608;
	st.shared.u32 	[%r146], %r147;
$L__BB1_13:
	bar.sync 	0;
	add.s32 	%r176, %r176, 4;
	add.s32 	%r175, %r175, 4;
	setp.ne.s32 	%p68, %r175, 0;
	@%p68 bra 	$L__BB1_5;
$L__BB1_14:
	setp.eq.s32 	%p69, %r9, 0;
	@%p69 bra 	$L__BB1_19;
	add.s32 	%r179, %r177, %r7;
	neg.s32 	%r178, %r9;
$L__BB1_16:
	.pragma "nounroll";
	setp.ne.s32 	%p70, %r1, 0;
	ld.shared.f32 	%f44, [%r6];
	mov.b32 	%r148, %f44;
	shfl.sync.down.b32	%r149|%p71, %r148, 16, 31, -1;
	mov.b32 	%f45, %r149;
	shfl.sync.down.b32	%r150|%p72, %r1, 16, 31, -1;
	setp.lt.f32 	%p73, %f44, %f45;
	selp.b32 	%r151, %r150, %r1, %p73;
	selp.f32 	%f46, %f45, %f44, %p73;
	mov.b32 	%r152, %f46;
	shfl.sync.down.b32	%r153|%p74, %r152, 8, 31, -1;
	mov.b32 	%f47, %r153;
	shfl.sync.down.b32	%r154|%p75, %r151, 8, 31, -1;
	setp.lt.f32 	%p76, %f46, %f47;
	selp.b32 	%r155, %r154, %r151, %p76;
	selp.f32 	%f48, %f47, %f46, %p76;
	mov.b32 	%r156, %f48;
	shfl.sync.down.b32	%r157|%p77, %r156, 4, 31, -1;
	mov.b32 	%f49, %r157;
	shfl.sync.down.b32	%r158|%p78, %r155, 4, 31, -1;
	setp.lt.f32 	%p79, %f48, %f49;
	selp.b32 	%r159, %r158, %r155, %p79;
	selp.f32 	%f50, %f49, %f48, %p79;
	mov.b32 	%r160, %f50;
	shfl.sync.down.b32	%r161|%p80, %r160, 2, 31, -1;
	mov.b32 	%f51, %r161;
	shfl.sync.down.b32	%r162|%p81, %r159, 2, 31, -1;
	setp.lt.f32 	%p82, %f50, %f51;
	selp.b32 	%r163, %r162, %r159, %p82;
	selp.f32 	%f52, %f51, %f50, %p82;
	mov.b32 	%r164, %f52;
	shfl.sync.down.b32	%r165|%p83, %r164, 1, 31, -1;
	mov.b32 	%f53, %r165;
	shfl.sync.down.b32	%r166|%p84, %r163, 1, 31, -1;
	setp.lt.f32 	%p85, %f52, %f53;
	selp.b32 	%r26, %r166, %r163, %p85;
	@%p70 bra 	$L__BB1_18;
	shl.b32 	%r167, %r26, 2;
	mov.u32 	%r168, _ZN10assemblies4cuda14shared_indicesE;
	add.s32 	%r169, %r168, %r167;
	ld.shared.u32 	%r170, [%r169];
	mul.wide.u32 	%rd15, %r179, 4;
	add.s64 	%rd16, %rd1, %rd15;
	st.global.u32 	[%rd16], %r170;
	mov.u32 	%r171, _ZN10assemblies4cuda13shared_scoresE;
	add.s32 	%r172, %r171, %r167;
	mov.b32 	%r173, -8388608;
	st.shared.u32 	[%r172], %r173;
$L__BB1_18:
	bar.sync 	0;
	add.s32 	%r179, %r179, 1;
	add.s32 	%r178, %r178, 1;
	setp.ne.s32 	%p86, %r178, 0;
	@%p86 bra 	$L__BB1_16;
$L__BB1_19:
	ret;

}
	// .globl	_ZN10assemblies4cuda29generate_candidates_optimizedEP17curandStateXORWOWPfjfff
.visible .entry _ZN10assemblies4cuda29generate_candidates_optimizedEP17curandStateXORWOWPfjfff(
	.param .u64 .ptr .align 1 _ZN10assemblies4cuda29generate_candidates_optimizedEP17curandStateXORWOWPfjfff_param_0,
	.param .u64 .ptr .align 1 _ZN10assemblies4cuda29generate_candidates_optimizedEP17curandStateXORWOWPfjfff_param_1,
	.param .u32 _ZN10assemblies4cuda29generate_candidates_optimizedEP17curandStateXORWOWPfjfff_param_2,
	.param .f32 _ZN10assemblies4cuda29generate_candidates_optimizedEP17curandStateXORWOWPfjfff_param_3,
	.param .f32 _ZN10assemblies4cuda29generate_candidates_optimizedEP17curandStateXORWOWPfjfff_param_4,
	.param .f32 _ZN10assemblies4cuda29generate_candidates_optimizedEP17curandStateXORWOWPfjfff_param_5
)
{
	.reg .pred 	%p<9>;
	.reg .b32 	%r<71>;
	.reg .b32 	%f<46>;
	.reg .b64 	%rd<9>;
	.reg .b64 	%fd<2>;

	ld.param.u64 	%rd2, [_ZN10assemblies4cuda29generate_candidates_optimizedEP17curandStateXORWOWPfjfff_param_0];
	ld.param.u64 	%rd3, [_ZN10assemblies4cuda29generate_candidates_optimizedEP17curandStateXORWOWPfjfff_param_1];
	ld.param.u32 	%r30, [_ZN10assemblies4cuda29generate_candidates_optimizedEP17curandStateXORWOWPfjfff_param_2];
	ld.param.f32 	%f8, [_ZN10assemblies4cuda29generate_candidates_optimizedEP17curandStateXORWOWPfjfff_param_3];
	ld.param.f32 	%f9, [_ZN10assemblies4cuda29generate_candidates_optimizedEP17curandStateXORWOWPfjfff_param_4];
	ld.param.f32 	%f10, [_ZN10assemblies4cuda29generate_candidates_optimizedEP17curandStateXORWOWPfjfff_param_5];
	mov.u32 	%r31, %ctaid.x;
	mov.u32 	%r32, %ntid.x;
	mov.u32 	%r33, %tid.x;
	mad.lo.s32 	%r1, %r31, %r32, %r33;
	setp.ge.u32 	%p1, %r1, %r30;
	@%p1 bra 	$L__BB2_6;
	cvta.to.global.u64 	%rd4, %rd2;
	mul.wide.u32 	%rd5, %r1, 48;
	add.s64 	%rd1, %rd4, %rd5;
	ld.global.v2.u32 	{%r70, %r69}, [%rd1];
	ld.global.v2.u32 	{%r68, %r59}, [%rd1+8];
	ld.global.v2.u32 	{%r58, %r57}, [%rd1+16];
	ld.global.v2.u32 	{%r56, %r9}, [%rd1+24];
	ld.global.f32 	%f44, [%rd1+32];
	ld.global.f64 	%fd1, [%rd1+40];
	mov.b32 	%r63, 0;
$L__BB2_2:
	setp.eq.s32 	%p2, %r56, 1;
	mov.b32 	%r56, 0;
	mov.u32 	%r65, %r57;
	mov.u32 	%r66, %r58;
	mov.u32 	%r67, %r59;
	mov.f32 	%f45, %f44;
	@%p2 bra 	$L__BB2_4;
	shr.u32 	%r37, %r69, 2;
	xor.b32  	%r38, %r37, %r69;
	shl.b32 	%r39, %r57, 4;
	shl.b32 	%r40, %r38, 1;
	xor.b32  	%r41, %r39, %r40;
	xor.b32  	%r42, %r41, %r57;
	xor.b32  	%r66, %r42, %r38;
	add.s32 	%r43, %r70, %r66;
	add.s32 	%r44, %r43, 362437;
	shr.u32 	%r45, %r68, 2;
	xor.b32  	%r46, %r45, %r68;
	shl.b32 	%r47, %r66, 4;
	shl.b32 	%r48, %r46, 1;
	xor.b32  	%r49, %r48, %r47;
	xor.b32  	%r50, %r49, %r46;
	xor.b32  	%r65, %r50, %r66;
	add.s32 	%r70, %r70, 724874;
	add.s32 	%r51, %r65, %r70;
	cvt.rn.f32.u32 	%f11, %r44;
	fma.rn.f32 	%f12, %f11, 0f2F800000, 0f2F000000;
	cvt.rn.f32.u32 	%f13, %r51;
	fma.rn.f32 	%f14, %f13, 0f30C90FDB, 0f30490FDB;
	setp.lt.f32 	%p3, %f12, 0f00800000;
	mul.f32 	%f15, %f12, 0f4B000000;
	selp.f32 	%f16, %f15, %f12, %p3;
	selp.f32 	%f17, 0fC1B80000, 0f00000000, %p3;
	mov.b32 	%r52, %f16;
	add.s32 	%r53, %r52, -1059760811;
	and.b32  	%r54, %r53, -8388608;
	sub.s32 	%r55, %r52, %r54;
	mov.b32 	%f18, %r55;
	cvt.rn.f32.s32 	%f19, %r54;
	fma.rn.f32 	%f20, %f19, 0f34000000, %f17;
	add.f32 	%f21, %f18, 0fBF800000;
	fma.rn.f32 	%f22, %f21, 0fBE055027, 0f3E1039F6;
	fma.rn.f32 	%f23, %f22, %f21, 0fBDF8CDCC;
	fma.rn.f32 	%f24, %f23, %f21, 0f3E0F2955;
	fma.rn.f32 	%f25, %f24, %f21, 0fBE2AD8B9;
	fma.rn.f32 	%f26, %f25, %f21, 0f3E4CED0B;
	fma.rn.f32 	%f27, %f26, %f21, 0fBE7FFF22;
	fma.rn.f32 	%f28, %f27, %f21, 0f3EAAAA78;
	fma.rn.f32 	%f29, %f28, %f21, 0fBF000000;
	mul.f32 	%f30, %f21, %f29;
	fma.rn.f32 	%f31, %f30, %f21, %f21;
	fma.rn.f32 	%f32, %f20, 0f3F317218, %f31;
	setp.gt.u32 	%p4, %r52, 2139095039;
	fma.rn.f32 	%f33, %f16, 0f7F800000, 0f7F800000;
	selp.f32 	%f34, %f33, %f32, %p4;
	setp.eq.f32 	%p5, %f16, 0f00000000;
	mul.f32 	%f35, %f34, 0fC0000000;
	selp.f32 	%f36, 0f7F800000, %f35, %p5;
	sqrt.rn.f32 	%f37, %f36;
	sin.approx.f32 	%f38, %f14;
	cos.approx.f32 	%f39, %f14;
	mul.f32 	%f45, %f37, %f38;
	mul.f32 	%f44, %f37, %f39;
	mov.b32 	%r56, 1;
	mov.u32 	%r67, %r57;
	mov.u32 	%r68, %r58;
	mov.u32 	%r69, %r59;
	mov.u32 	%r57, %r65;
	mov.u32 	%r58, %r66;
	mov.u32 	%r59, %r67;
$L__BB2_4:
	fma.rn.f32 	%f7, %f9, %f45, %f8;
	add.s32 	%r29, %r63, 1;
	setp.lt.f32 	%p6, %f7, %f10;
	setp.lt.u32 	%p7, %r63, 99;
	and.pred  	%p8, %p6, %p7;
	mov.u32 	%r63, %r29;
	@%p8 bra 	$L__BB2_2;
	mul.f32 	%f40, %f8, 0f40400000;
	min.f32 	%f41, %f7, %f40;
	max.f32 	%f42, %f10, %f41;
	cvta.to.global.u64 	%rd6, %rd3;
	mul.wide.u32 	%rd7, %r1, 4;
	add.s64 	%rd8, %rd6, %rd7;
	st.global.f32 	[%rd8], %f42;
	st.global.v2.u32 	[%rd1], {%r70, %r69};
	st.global.v2.u32 	[%rd1+8], {%r68, %r67};
	st.global.v2.u32 	[%rd1+16], {%r66, %r65};
	st.global.v2.u32 	[%rd1+24], {%r56, %r9};
	st.global.f32 	[%rd1+32], %f44;
	st.global.f64 	[%rd1+40], %fd1;
$L__BB2_6:
	ret;

}
	// .globl	_ZN10assemblies4cuda27generate_synapses_optimizedEP17curandStateXORWOWPjPfS3_jf
.visible .entry _ZN10assemblies4cuda27generate_synapses_optimizedEP17curandStateXORWOWPjPfS3_jf(
	.param .u64 .ptr .align 1 _ZN10assemblies4cuda27generate_synapses_optimizedEP17curandStateXORWOWPjPfS3_jf_param_0,
	.param .u64 .ptr .align 1 _ZN10assemblies4cuda27generate_synapses_optimizedEP17curandStateXORWOWPjPfS3_jf_param_1,
	.param .u64 .ptr .align 1 _ZN10assemblies4cuda27generate_synapses_optimizedEP17curandStateXORWOWPjPfS3_jf_param_2,
	.param .u64 .ptr .align 1 _ZN10assemblies4cuda27generate_synapses_optimizedEP17curandStateXORWOWPjPfS3_jf_param_3,
	.param .u32 _ZN10assemblies4cuda27generate_synapses_optimizedEP17curandStateXORWOWPjPfS3_jf_param_4,
	.param .f32 _ZN10assemblies4cuda27generate_synapses_optimizedEP17curandStateXORWOWPjPfS3_jf_param_5
)
{
	.reg .pred 	%p<14>;
	.reg .b32 	%r<82>;
	.reg .b32 	%f<77>;
	.reg .b64 	%rd<16>;
	.reg .b64 	%fd<2>;

	ld.param.u64 	%rd5, [_ZN10assemblies4cuda27generate_synapses_optimizedEP17curandStateXORWOWPjPfS3_jf_param_0];
	ld.param.u64 	%rd6, [_ZN10assemblies4cuda27generate_synapses_optimizedEP17curandStateXORWOWPjPfS3_jf_param_1];
	ld.param.u64 	%rd7, [_ZN10assemblies4cuda27generate_synapses_optimizedEP17curandStateXORWOWPjPfS3_jf_param_2];
	ld.param.u64 	%rd8, [_ZN10assemblies4cuda27generate_synapses_optimizedEP17curandStateXORWOWPjPfS3_jf_param_3];
	ld.param.u32 	%r31, [_ZN10assemblies4cuda27generate_synapses_optimizedEP17curandStateXORWOWPjPfS3_jf_param_4];
	ld.param.f32 	%f3, [_ZN10assemblies4cuda27generate_synapses_optimizedEP17curandStateXORWOWPjPfS3_jf_param_5];
	mov.u32 	%r32, %ctaid.x;
	mov.u32 	%r33, %ntid.x;
	mov.u32 	%r34, %tid.x;
	mad.lo.s32 	%r1, %r32, %r33, %r34;
	setp.ge.u32 	%p1, %r1, %r31;
	@%p1 bra 	$L__BB3_6;
	cvta.to.global.u64 	%rd9, %rd8;
	cvta.to.global.u64 	%rd10, %rd5;
	mul.wide.u32 	%rd11, %r1, 48;
	add.s64 	%rd1, %rd10, %rd11;
	ld.global.v2.u32 	{%r35, %r36}, [%rd1];
	ld.global.v2.u32 	{%r80, %r79}, [%rd1+8];
	ld.global.v2.u32 	{%r78, %r77}, [%rd1+16];
	ld.global.v2.u32 	{%r6, %r7}, [%rd1+24];
	ld.global.f32 	%f1, [%rd1+32];
	ld.global.f64 	%fd1, [%rd1+40];
	mul.wide.u32 	%rd12, %r1, 4;
	add.s64 	%rd2, %rd9, %rd12;
	mov.f32 	%f4, 0f3F800000;
	sub.f32 	%f5, %f4, %f3;
	setp.lt.f32 	%p2, %f5, 0f00800000;
	mul.f32 	%f6, %f5, 0f4B000000;
	selp.f32 	%f7, %f6, %f5, %p2;
	selp.f32 	%f8, 0fC1B80000, 0f00000000, %p2;
	mov.b32 	%r37, %f7;
	add.s32 	%r38, %r37, -1059760811;
	and.b32  	%r39, %r38, -8388608;
	sub.s32 	%r40, %r37, %r39;
	mov.b32 	%f9, %r40;
	cvt.rn.f32.s32 	%f10, %r39;
	fma.rn.f32 	%f11, %f10, 0f34000000, %f8;
	add.f32 	%f12, %f9, 0fBF800000;
	fma.rn.f32 	%f13, %f12, 0fBE055027, 0f3E1039F6;
	fma.rn.f32 	%f14, %f13, %f12, 0fBDF8CDCC;
	fma.rn.f32 	%f15, %f14, %f12, 0f3E0F2955;
	fma.rn.f32 	%f16, %f15, %f12, 0fBE2AD8B9;
	fma.rn.f32 	%f17, %f16, %f12, 0f3E4CED0B;
	fma.rn.f32 	%f18, %f17, %f12, 0fBE7FFF22;
	fma.rn.f32 	%f19, %f18, %f12, 0f3EAAAA78;
	fma.rn.f32 	%f20, %f19, %f12, 0fBF000000;
	mul.f32 	%f21, %f12, %f20;
	fma.rn.f32 	%f22, %f21, %f12, %f12;
	fma.rn.f32 	%f23, %f11, 0f3F317218, %f22;
	setp.gt.u32 	%p3, %r37, 2139095039;
	fma.rn.f32 	%f24, %f7, 0f7F800000, 0f7F800000;
	selp.f32 	%f25, %f24, %f23, %p3;
	setp.eq.f32 	%p4, %f7, 0f00000000;
	rcp.rn.f32 	%f26, %f25;
	selp.f32 	%f2, 0f80000000, %f26, %p4;
	shr.u32 	%r41, %r36, 2;
	xor.b32  	%r42, %r41, %r36;
	shl.b32 	%r43, %r77, 4;
	shl.b32 	%r44, %r42, 1;
	xor.b32  	%r45, %r43, %r44;
	xor.b32  	%r46, %r45, %r77;
	xor.b32  	%r76, %r46, %r42;
	add.s32 	%r81, %r35, 362437;
	add.s32 	%r47, %r76, %r81;
	cvt.rn.f32.u32 	%f27, %r47;
	fma.rn.f32 	%f28, %f27, 0f2F800000, 0f2F000000;
	setp.lt.f32 	%p5, %f28, 0f00800000;
	mul.f32 	%f29, %f28, 0f4B000000;
	selp.f32 	%f30, %f29, %f28, %p5;
	selp.f32 	%f31, 0fC1B80000, 0f00000000, %p5;
	mov.b32 	%r48, %f30;
	add.s32 	%r49, %r48, -1059760811;
	and.b32  	%r50, %r49, -8388608;
	sub.s32 	%r51, %r48, %r50;
	mov.b32 	%f32, %r51;
	cvt.rn.f32.s32 	%f33, %r50;
	fma.rn.f32 	%f34, %f33, 0f34000000, %f31;
	add.f32 	%f35, %f32, 0fBF800000;
	fma.rn.f32 	%f36, %f35, 0fBE055027, 0f3E1039F6;
	fma.rn.f32 	%f37, %f36, %f35, 0fBDF8CDCC;
	fma.rn.f32 	%f38, %f37, %f35, 0f3E0F2955;
	fma.rn.f32 	%f39, %f38, %f35, 0fBE2AD8B9;
	fma.rn.f32 	%f40, %f39, %f35, 0f3E4CED0B;
	fma.rn.f32 	%f41, %f40, %f35, 0fBE7FFF22;
	fma.rn.f32 	%f42, %f41, %f35, 0f3EAAAA78;
	fma.rn.f32 	%f43, %f42, %f35, 0fBF000000;
	mul.f32 	%f44, %f35, %f43;
	fma.rn.f32 	%f45, %f44, %f35, %f35;
	fma.rn.f32 	%f46, %f34, 0f3F317218, %f45;
	setp.gt.u32 	%p6, %r48, 2139095039;
	fma.rn.f32 	%f47, %f30, 0f7F800000, 0f7F800000;
	selp.f32 	%f48, %f47, %f46, %p6;
	setp.eq.f32 	%p7, %f30, 0f00000000;
	selp.f32 	%f49, 0fFF800000, %f48, %p7;
	mul.f32 	%f50, %f2, %f49;
	cvt.rmi.f32.f32 	%f51, %f50;
	cvt.rzi.u32.f32 	%r68, %f51;
	setp.ge.u32 	%p8, %r68, %r31;
	@%p8 bra 	$L__BB3_5;
	ld.global.u32 	%r11, [%rd2];
	cvta.to.global.u64 	%rd3, %rd6;
	cvta.to.global.u64 	%rd4, %rd7;
	mov.b32 	%r69, 0;
	mov.u32 	%r72, %r77;
	mov.u32 	%r73, %r78;
	mov.u32 	%r74, %r79;
$L__BB3_3:
	mov.u32 	%r79, %r74;
	mov.u32 	%r74, %r73;
	mov.u32 	%r73, %r72;
	mov.u32 	%r72, %r76;
	add.s32 	%r20, %r69, %r11;
	ld.global.u32 	%r53, [%rd2+4];
	setp.ge.u32 	%p9, %r20, %r53;
	mov.u32 	%r77, %r73;
	mov.u32 	%r78, %r74;
	@%p9 bra 	$L__BB3_5;
	mul.wide.u32 	%rd13, %r20, 4;
	add.s64 	%rd14, %rd3, %rd13;
	st.global.u32 	[%rd14], %r68;
	add.s64 	%rd15, %rd4, %rd13;
	mov.b32 	%r54, 1065353216;
	st.global.u32 	[%rd15], %r54;
	add.s32 	%r69, %r69, 1;
	shr.u32 	%r55, %r80, 2;
	xor.b32  	%r56, %r55, %r80;
	shl.b32 	%r57, %r72, 4;
	shl.b32 	%r58, %r56, 1;
	xor.b32  	%r59, %r57, %r58;
	xor.b32  	%r60, %r59, %r72;
	xor.b32  	%r76, %r60, %r56;
	add.s32 	%r81, %r81, 362437;
	add.s32 	%r61, %r76, %r81;
	cvt.rn.f32.u32 	%f52, %r61;
	fma.rn.f32 	%f53, %f52, 0f2F800000, 0f2F000000;
	setp.lt.f32 	%p10, %f53, 0f00800000;
	mul.f32 	%f54, %f53, 0f4B000000;
	selp.f32 	%f55, %f54, %f53, %p10;
	selp.f32 	%f56, 0fC1B80000, 0f00000000, %p10;
	mov.b32 	%r62, %f55;
	add.s32 	%r63, %r62, -1059760811;
	and.b32  	%r64, %r63, -8388608;
	sub.s32 	%r65, %r62, %r64;
	mov.b32 	%f57, %r65;
	cvt.rn.f32.s32 	%f58, %r64;
	fma.rn.f32 	%f59, %f58, 0f34000000, %f56;
	add.f32 	%f60, %f57, 0fBF800000;
	fma.rn.f32 	%f61, %f60, 0fBE055027, 0f3E1039F6;
	fma.rn.f32 	%f62, %f61, %f60, 0fBDF8CDCC;
	fma.rn.f32 	%f63, %f62, %f60, 0f3E0F2955;
	fma.rn.f32 	%f64, %f63, %f60, 0fBE2AD8B9;
	fma.rn.f32 	%f65, %f64, %f60, 0f3E4CED0B;
	fma.rn.f32 	%f66, %f65, %f60, 0fBE7FFF22;
	fma.rn.f32 	%f67, %f66, %f60, 0f3EAAAA78;
	fma.rn.f32 	%f68, %f67, %f60, 0fBF000000;
	mul.f32 	%f69, %f60, %f68;
	fma.rn.f32 	%f70, %f69, %f60, %f60;
	fma.rn.f32 	%f71, %f59, 0f3F317218, %f70;
	setp.gt.u32 	%p11, %r62, 2139095039;
	fma.rn.f32 	%f72, %f55, 0f7F800000, 0f7F800000;
	selp.f32 	%f73, %f72, %f71, %p11;
	setp.eq.f32 	%p12, %f55, 0f00000000;
	selp.f32 	%f74, 0fFF800000, %f73, %p12;
	mul.f32 	%f75, %f2, %f74;
	cvt.rmi.f32.f32 	%f76, %f75;
	cvt.rzi.u32.f32 	%r66, %f76;
	add.s32 	%r67, %r68, %r66;
	add.s32 	%r68, %r67, 1;
	setp.lt.u32 	%p13, %r68, %r31;
	mov.u32 	%r80, %r79;
	mov.u32 	%r77, %r72;
	mov.u32 	%r78, %r73;
	mov.u32 	%r79, %r74;
	@%p13 bra 	$L__BB3_3;
$L__BB3_5:
	st.global.v2.u32 	[%rd1], {%r81, %r80};
	st.global.v2.u32 	[%rd1+8], {%r79, %r78};
	st.global.v2.u32 	[%rd1+16], {%r77, %r76};
	st.global.v2.u32 	[%rd1+24], {%r6, %r7};
	st.global.f32 	[%rd1+32], %f1;
	st.global.f64 	[%rd1+40], %fd1;
$L__BB3_6:
	ret;

}
	// .globl	_ZN10assemblies4cuda27update_plasticity_optimizedEPfPKjS3_S3_ffj
.visible .entry _ZN10assemblies4cuda27update_plasticity_optimizedEPfPKjS3_S3_ffj(
	.param .u64 .ptr .align 1 _ZN10assemblies4cuda27update_plasticity_optimizedEPfPKjS3_S3_ffj_param_0,
	.param .u64 .ptr .align 1 _ZN10assemblies4cuda27update_plasticity_optimizedEPfPKjS3_S3_ffj_param_1,
	.param .u64 .ptr .align 1 _ZN10assemblies4cuda27update_plasticity_optimizedEPfPKjS3_S3_ffj_param_2,
	.param .u64 .ptr .align 1 _ZN10assemblies4cuda27update_plasticity_optimizedEPfPKjS3_S3_ffj_param_3,
	.param .f32 _ZN10assemblies4cuda27update_plasticity_optimizedEPfPKjS3_S3_ffj_param_4,
	.param .f32 _ZN10assemblies4cuda27update_plasticity_optimizedEPfPKjS3_S3_ffj_param_5,
	.param .u32 _ZN10assemblies4cuda27update_plasticity_optimizedEPfPKjS3_S3_ffj_param_6
)
{
	.reg .pred 	%p<7>;
	.reg .b32 	%r<24>;
	.reg .b32 	%f<25>;
	.reg .b64 	%rd<24>;

	ld.param.u64 	%rd10, [_ZN10assemblies4cuda27update_plasticity_optimizedEPfPKjS3_S3_ffj_param_0];
	ld.param.u64 	%rd8, [_ZN10assemblies4cuda27update_plasticity_optimizedEPfPKjS3_S3_ffj_param_1];
	ld.param.u64 	%rd9, [_ZN10assemblies4cuda27update_plasticity_optimizedEPfPKjS3_S3_ffj_param_3];
	ld.param.f32 	%f1, [_ZN10assemblies4cuda27update_plasticity_optimizedEPfPKjS3_S3_ffj_param_4];
	ld.param.f32 	%f2, [_ZN10assemblies4cuda27update_plasticity_optimizedEPfPKjS3_S3_ffj_param_5];
	ld.param.u32 	%r13, [_ZN10assemblies4cuda27update_plasticity_optimizedEPfPKjS3_S3_ffj_param_6];
	cvta.to.global.u64 	%rd1, %rd10;
	mov.u32 	%r14, %ctaid.x;
	mov.u32 	%r15, %ntid.x;
	mov.u32 	%r16, %tid.x;
	mad.lo.s32 	%r1, %r14, %r15, %r16;
	setp.ge.u32 	%p1, %r1, %r13;
	@%p1 bra 	$L__BB4_8;
	cvta.to.global.u64 	%rd11, %rd8;
	cvta.to.global.u64 	%rd12, %rd9;
	mul.wide.u32 	%rd13, %r1, 4;
	add.s64 	%rd14, %rd11, %rd13;
	ld.global.u32 	%r17, [%rd14];
	mul.wide.u32 	%rd15, %r17, 4;
	add.s64 	%rd16, %rd12, %rd15;
	ld.global.u32 	%r2, [%rd16];
	add.s32 	%r18, %r17, 1;
	mul.wide.u32 	%rd17, %r18, 4;
	add.s64 	%rd18, %rd12, %rd17;
	ld.global.u32 	%r3, [%rd18];
	setp.ge.u32 	%p2, %r2, %r3;
	@%p2 bra 	$L__BB4_8;
	sub.s32 	%r19, %r3, %r2;
	and.b32  	%r4, %r19, 3;
	setp.eq.s32 	%p3, %r4, 0;
	mov.u32 	%r22, %r2;
	@%p3 bra 	$L__BB4_5;
	mul.wide.u32 	%rd19, %r2, 4;
	add.s64 	%rd22, %rd1, %rd19;
	neg.s32 	%r21, %r4;
	add.s32 	%r22, %r2, %r4;
$L__BB4_4:
	.pragma "nounroll";
	ld.global.f32 	%f3, [%rd22];
	mov.f32 	%f4, 0f3F800000;
	sub.f32 	%f5, %f4, %f3;
	fma.rn.f32 	%f6, %f1, %f5, %f3;
	min.f32 	%f7, %f6, %f2;
	st.global.f32 	[%rd22], %f7;
	add.s64 	%rd22, %rd22, 4;
	add.s32 	%r21, %r21, 1;
	setp.ne.s32 	%p4, %r21, 0;
	@%p4 bra 	$L__BB4_4;
$L__BB4_5:
	sub.s32 	%r20, %r2, %r3;
	setp.gt.u32 	%p5, %r20, -4;
	@%p5 bra 	$L__BB4_8;
	sub.s32 	%r23, %r22, %r3;
	mul.wide.u32 	%rd20, %r22, 4;
	add.s64 	%rd21, %rd20, %rd1;
	add.s64 	%rd23, %rd21, 8;
$L__BB4_7:
	ld.global.f32 	%f8, [%rd23+-8];
	mov.f32 	%f9, 0f3F800000;
	sub.f32 	%f10, %f9, %f8;
	fma.rn.f32 	%f11, %f1, %f10, %f8;
	min.f32 	%f12, %f11, %f2;
	st.global.f32 	[%rd23+-8], %f12;
	ld.global.f32 	%f13, [%rd23+-4];
	sub.f32 	%f14, %f9, %f13;
	fma.rn.f32 	%f15, %f1, %f14, %f13;
	min.f32 	%f16, %f15, %f2;
	st.global.f32 	[%rd23+-4], %f16;
	ld.global.f32 	%f17, [%rd23];
	sub.f32 	%f18, %f9, %f17;
	fma.rn.f32 	%f19, %f1, %f18, %f17;
	min.f32 	%f20, %f19, %f2;
	st.global.f32 	[%rd23], %f20;
	ld.global.f32 	%f21, [%rd23+4];
	sub.f32 	%f22, %f9, %f21;
	fma.rn.f32 	%f23, %f1, %f22, %f21;
	min.f32 	%f24, %f23, %f2;
	st.global.f32 	[%rd23+4], %f24;
	add.s32 	%r23, %r23, 4;
	add.s64 	%rd23, %rd23, 16;
	setp.ne.s32 	%p6, %r23, 0;
	@%p6 bra 	$L__BB4_7;
$L__BB4_8:
	ret;

}
	// .globl	_ZN10assemblies4cuda17curandSetupKernelEP17curandStateXORWOWmj
.visible .entry _ZN10assemblies4cuda17curandSetupKernelEP17curandStateXORWOWmj(
	.param .u64 .ptr .align 1 _ZN10assemblies4cuda17curandSetupKernelEP17curandStateXORWOWmj_param_0,
	.param .u64 _ZN10assemblies4cuda17curandSetupKernelEP17curandStateXORWOWmj_param_1,
	.param .u32 _ZN10assemblies4cuda17curandSetupKernelEP17curandStateXORWOWmj_param_2
)
{
	.reg .pred 	%p<25>;
	.reg .b32 	%r<414>;
	.reg .b64 	%rd<19>;

	ld.param.u64 	%rd8, [_ZN10assemblies4cuda17curandSetupKernelEP17curandStateXORWOWmj_param_0];
	ld.param.u64 	%rd9, [_ZN10assemblies4cuda17curandSetupKernelEP17curandStateXORWOWmj_param_1];
	ld.param.u32 	%r183, [_ZN10assemblies4cuda17curandSetupKernelEP17curandStateXORWOWmj_param_2];
	mov.u32 	%r184, %ctaid.x;
	mov.u32 	%r185, %ntid.x;
	mov.u32 	%r186, %tid.x;
	mad.lo.s32 	%r1, %r184, %r185, %r186;
	setp.ge.u32 	%p1, %r1, %r183;
	@%p1 bra 	$L__BB5_44;
	cvta.to.global.u64 	%rd10, %rd8;
	cvt.u64.u32 	%rd18, %r1;
	mul.wide.u32 	%rd11, %r1, 48;
	add.s64 	%rd2, %rd10, %rd11;
	cvt.u32.u64 	%r187, %rd9;
	xor.b32  	%r188, %r187, -1429050551;
	mul.lo.s32 	%r189, %r188, 1099087573;
	{ .reg .b32 tmp; mov.b64 {tmp, %r190}, %rd9; }
	xor.b32  	%r191, %r190, -136515619;
	mul.lo.s32 	%r192, %r191, -1703105765;
	add.s32 	%r193, %r189, %r192;
	add.s32 	%r194, %r193, 6615241;
	add.s32 	%r195, %r189, 123456789;
	st.global.v2.u32 	[%rd2], {%r194, %r195};
	xor.b32  	%r196, %r189, 362436069;
	add.s32 	%r197, %r192, 521288629;
	st.global.v2.u32 	[%rd2+8], {%r196, %r197};
	xor.b32  	%r198, %r192, 88675123;
	add.s32 	%r199, %r189, 5783321;
	st.global.v2.u32 	[%rd2+16], {%r198, %r199};
	setp.eq.s32 	%p2, %r1, 0;
	@%p2 bra 	$L__BB5_43;
	mov.b32 	%r320, 0;
$L__BB5_3:
	and.b64  	%rd4, %rd18, 3;
	setp.eq.s64 	%p3, %rd4, 0;
	@%p3 bra 	$L__BB5_42;
	mul.wide.u32 	%rd12, %r320, 3200;
	mov.u64 	%rd13, precalc_xorwow_matrix;
	add.s64 	%rd5, %rd13, %rd12;
	cvt.u32.u64 	%r3, %rd4;
	mov.b32 	%r321, 0;
$L__BB5_5:
	mov.b32 	%r334, 0;
	mov.u32 	%r335, %r334;
	mov.u32 	%r336, %r334;
	mov.u32 	%r337, %r334;
	mov.u32 	%r338, %r334;
	mov.u32 	%r327, %r334;
$L__BB5_6:
	mul.wide.u32 	%rd14, %r327, 4;
	add.s64 	%rd15, %rd2, %rd14;
	ld.global.u32 	%r11, [%rd15+4];
	shl.b32 	%r12, %r327, 5;
	mov.b32 	%r333, 0;
$L__BB5_7:
	.pragma "nounroll";
	shr.u32 	%r204, %r11, %r333;
	and.b32  	%r205, %r204, 1;
	setp.eq.b32 	%p4, %r205, 1;
	not.pred 	%p5, %p4;
	add.s32 	%r206, %r12, %r333;
	mul.lo.s32 	%r207, %r206, 5;
	mul.wide.u32 	%rd16, %r207, 4;
	add.s64 	%rd6, %rd5, %rd16;
	@%p5 bra 	$L__BB5_9;
	ld.global.u32 	%r208, [%rd6];
	xor.b32  	%r338, %r338, %r208;
	ld.global.u32 	%r209, [%rd6+4];
	xor.b32  	%r337, %r337, %r209;
	ld.global.u32 	%r210, [%rd6+8];
	xor.b32  	%r336, %r336, %r210;
	ld.global.u32 	%r211, [%rd6+12];
	xor.b32  	%r335, %r335, %r211;
	ld.global.u32 	%r212, [%rd6+16];
	xor.b32  	%r334, %r334, %r212;
$L__BB5_9:
	and.b32  	%r214, %r204, 2;
	setp.eq.s32 	%p6, %r214, 0;
	@%p6 bra 	$L__BB5_11;
	ld.global.u32 	%r215, [%rd6+20];
	xor.b32  	%r338, %r338, %r215;
	ld.global.u32 	%r216, [%rd6+24];
	xor.b32  	%r337, %r337, %r216;
	ld.global.u32 	%r217, [%rd6+28];
	xor.b32  	%r336, %r336, %r217;
	ld.global.u32 	%r218, [%rd6+32];
	xor.b32  	%r335, %r335, %r218;
	ld.global.u32 	%r219, [%rd6+36];
	xor.b32  	%r334, %r334, %r219;
$L__BB5_11:
	and.b32  	%r221, %r204, 4;
	setp.eq.s32 	%p7, %r221, 0;
	@%p7 bra 	$L__BB5_13;
	ld.global.u32 	%r222, [%rd6+40];
	xor.b32  	%r338, %r338, %r222;
	ld.global.u32 	%r223, [%rd6+44];
	xor.b32  	%r337, %r337, %r223;
	ld.global.u32 	%r224, [%rd6+48];
	xor.b32  	%r336, %r336, %r224;
	ld.global.u32 	%r225, [%rd6+52];
	xor.b32  	%r335, %r335, %r225;
	ld.global.u32 	%r226, [%rd6+56];
	xor.b32  	%r334, %r334, %r226;
$L__BB5_13:
	and.b32  	%r228, %r204, 8;
	setp.eq.s32 	%p8, %r228, 0;
	@%p8 bra 	$L__BB5_15;
	ld.global.u32 	%r229, [%rd6+60];
	xor.b32  	%r338, %r338, %r229;
	ld.global.u32 	%r230, [%rd6+64];
	xor.b32  	%r337, %r337, %r230;
	ld.global.u32 	%r231, [%rd6+68];
	xor.b32  	%r336, %r336, %r231;
	ld.global.u32 	%r232, [%rd6+72];
	xor.b32  	%r335, %r335, %r232;
	ld.global.u32 	%r233, [%rd6+76];
	xor.b32  	%r334, %r334, %r233;
$L__BB5_15:
	and.b32  	%r235, %r204, 16;
	setp.eq.s32 	%p9, %r235, 0;
	@%p9 bra 	$L__BB5_17;
	ld.global.u32 	%r236, [%rd6+80];
	xor.b32  	%r338, %r338, %r236;
	ld.global.u32 	%r237, [%rd6+84];
	xor.b32  	%r337, %r337, %r237;
	ld.global.u32 	%r238, [%rd6+88];
	xor.b32  	%r336, %r336, %r238;
	ld.global.u32 	%r239, [%rd6+92];
	xor.b32  	%r335, %r335, %r239;
	ld.global.u32 	%r240, [%rd6+96];
	xor.b32  	%r334, %r334, %r240;
$L__BB5_17:
	and.b32  	%r242, %r204, 32;
	setp.eq.s32 	%p10, %r242, 0;
	@%p10 bra 	$L__BB5_19;
	ld.global.u32 	%r243, [%rd6+100];
	xor.b32  	%r338, %r338, %r243;
	ld.global.u32 	%r244, [%rd6+104];
	xor.b32  	%r337, %r337, %r244;
	ld.global.u32 	%r245, [%rd6+108];
	xor.b32  	%r336, %r336, %r245;
	ld.global.u32 	%r246, [%rd6+112];
	xor.b32  	%r335, %r335, %r246;
	ld.global.u32 	%r247, [%rd6+116];
	xor.b32  	%r334, %r334, %r247;
$L__BB5_19:
	and.b32  	%r249, %r204, 64;
	setp.eq.s32 	%p11, %r249, 0;
	@%p11 bra 	$L__BB5_21;
	ld.global.u32 	%r250, [%rd6+120];
	xor.b32  	%r338, %r338, %r250;
	ld.global.u32 	%r251, [%rd6+124];
	xor.b32  	%r337, %r337, %r251;
	ld.global.u32 	%r252, [%rd6+128];
	xor.b32  	%r336, %r336, %r252;
	ld.global.u32 	%r253, [%rd6+132];
	xor.b32  	%r335, %r335, %r253;
	ld.global.u32 	%r254, [%rd6+136];
	xor.b32  	%r334, %r334, %r254;
$L__BB5_21:
	and.b32  	%r256, %r204, 128;
	setp.eq.s32 	%p12, %r256, 0;
	@%p12 bra 	$L__BB5_23;
	ld.global.u32 	%r257, [%rd6+140];
	xor.b32  	%r338, %r338, %r257;
	ld.global.u32 	%r258, [%rd6+144];
	xor.b32  	%r337, %r337, %r258;
	ld.global.u32 	%r259, [%rd6+148];
	xor.b32  	%r336, %r336, %r259;
	ld.global.u32 	%r260, [%rd6+152];
	xor.b32  	%r335, %r335, %r260;
	ld.global.u32 	%r261, [%rd6+156];
	xor.b32  	%r334, %r334, %r261;
$L__BB5_23:
	and.b32  	%r263, %r204, 256;
	setp.eq.s32 	%p13, %r263, 0;
	@%p13 bra 	$L__BB5_25;
	ld.global.u32 	%r264, [%rd6+160];
	xor.b32  	%r338, %r338, %r264;
	ld.global.u32 	%r265, [%rd6+164];
	xor.b32  	%r337, %r337, %r265;
	ld.global.u32 	%r266, [%rd6+168];
	xor.b32  	%r336, %r336, %r266;
	ld.global.u32 	%r267, [%rd6+172];
	xor.b32  	%r335, %r335, %r267;
	ld.global.u32 	%r268, [%rd6+176];
	xor.b32  	%r334, %r334, %r268;
$L__BB5_25:
	and.b32  	%r270, %r204, 512;
	setp.eq.s32 	%p14, %r270, 0;
	@%p14 bra 	$L__BB5_27;
	ld.global.u32 	%r271, [%rd6+180];
	xor.b32  	%r338, %r338, %r271;
	ld.global.u32 	%r272, [%rd6+184];
	xor.b32  	%r337, %r337, %r272;
	ld.global.u32 	%r273, [%rd6+188];
	xor.b32  	%r336, %r336, %r273;
	ld.global.u32 	%r274, [%rd6+192];
	xor.b32  	%r335, %r335, %r274;
	ld.global.u32 	%r275, [%rd6+196];
	xor.b32  	%r334, %r334, %r275;
$L__BB5_27:
	and.b32  	%r277, %r204, 1024;
	setp.eq.s32 	%p15, %r277, 0;
	@%p15 bra 	$L__BB5_29;
	ld.global.u32 	%r278, [%rd6+200];
	xor.b32  	%r338, %r338, %r278;
	ld.global.u32 	%r279, [%rd6+204];
	xor.b32  	%r337, %r337, %r279;
	ld.global.u32 	%r280, [%rd6+208];
	xor.b32  	%r336, %r336, %r280;
	ld.global.u32 	%r281, [%rd6+212];
	xor.b32  	%r335, %r335, %r281;
	ld.global.u32 	%r282, [%rd6+216];
	xor.b32  	%r334, %r334, %r282;
$L__BB5_29:
	and.b32  	%r284, %r204, 2048;
	setp.eq.s32 	%p16, %r284, 0;
	@%p16 bra 	$L__BB5_31;
	ld.global.u32 	%r285, [%rd6+220];
	xor.b32  	%r338, %r338, %r285;
	ld.global.u32 	%r286, [%rd6+224];
	xor.b32  	%r337, %r337, %r286;
	ld.global.u32 	%r287, [%rd6+228];
	xor.b32  	%r336, %r336, %r287;
	ld.global.u32 	%r288, [%rd6+232];
	xor.b32  	%r335, %r335, %r288;
	ld.global.u32 	%r289, [%rd6+236];
	xor.b32  	%r334, %r334, %r289;
$L__BB5_31:
	and.b32  	%r291, %r204, 4096;
	setp.eq.s32 	%p17, %r291, 0;
	@%p17 bra 	$L__BB5_33;
	ld.global.u32 	%r292, [%rd6+240];
	xor.b32  	%r338, %r338, %r292;
	ld.global.u32 	%r293, [%rd6+244];
	xor.b32  	%r337, %r337, %r293;
	ld.global.u32 	%r294, [%rd6+248];
	xor.b32  	%r336, %r336, %r294;
	ld.global.u32 	%r295, [%rd6+252];
	xor.b32  	%r335, %r335, %r295;
	ld.global.u32 	%r296, [%rd6+256];
	xor.b32  	%r334, %r334, %r296;
$L__BB5_33:
	and.b32  	%r298, %r204, 8192;
	setp.eq.s32 	%p18, %r298, 0;
	@%p18 bra 	$L__BB5_35;
	ld.global.u32 	%r299, [%rd6+260];
	xor.b32  	%r338, %r338, %r299;
	ld.global.u32 	%r300, [%rd6+264];
	xor.b32  	%r337, %r337, %r300;
	ld.global.u32 	%r301, [%rd6+268];
	xor.b32  	%r336, %r336, %r301;
	ld.global.u32 	%r302, [%rd6+272];
	xor.b32  	%r335, %r335, %r302;
	ld.global.u32 	%r303, [%rd6+276];
	xor.b32  	%r334, %r334, %r303;
$L__BB5_35:
	and.b32  	%r305, %r204, 16384;
	setp.eq.s32 	%p19, %r305, 0;
	@%p19 bra 	$L__BB5_37;
	ld.global.u32 	%r306, [%rd6+280];
	xor.b32  	%r338, %r338, %r306;
	ld.global.u32 	%r307, [%rd6+284];
	xor.b32  	%r337, %r337, %r307;
	ld.global.u32 	%r308, [%rd6+288];
	xor.b32  	%r336, %r336, %r308;
	ld.global.u32 	%r309, [%rd6+292];
	xor.b32  	%r335, %r335, %r309;
	ld.global.u32 	%r310, [%rd6+296];
	xor.b32  	%r334, %r334, %r310;
$L__BB5_37:
	and.b32  	%r312, %r204, 32768;
	setp.eq.s32 	%p20, %r312, 0;
	@%p20 bra 	$L__BB5_39;
	ld.global.u32 	%r313, [%rd6+300];
	xor.b32  	%r338, %r338, %r313;
	ld.global.u32 	%r314, [%rd6+304];
	xor.b32  	%r337, %r337, %r314;
	ld.global.u32 	%r315, [%rd6+308];
	xor.b32  	%r336, %r336, %r315;
	ld.global.u32 	%r316, [%rd6+312];
	xor.b32  	%r335, %r335, %r316;
	ld.global.u32 	%r317, [%rd6+316];
	xor.b32  	%r334, %r334, %r317;
$L__BB5_39:
	add.s32 	%r333, %r333, 16;
	setp.ne.s32 	%p21, %r333, 32;
	@%p21 bra 	$L__BB5_7;
	mad.lo.s32 	%r318, %r327, -31, %r12;
	add.s32 	%r327, %r318, 1;
	setp.ne.s32 	%p22, %r327, 5;
	@%p22 bra 	$L__BB5_6;
	st.global.u32 	[%rd2+4], %r338;
	st.global.u32 	[%rd2+8], %r337;
	st.global.u32 	[%rd2+12], %r336;
	st.global.u32 	[%rd2+16], %r335;
	st.global.u32 	[%rd2+20], %r334;
	add.s32 	%r321, %r321, 1;
	setp.lt.u32 	%p23, %r321, %r3;
	@%p23 bra 	$L__BB5_5;
$L__BB5_42:
	shr.u64 	%rd7, %rd18, 2;
	add.s32 	%r320, %r320, 1;
	setp.gt.u64 	%p24, %rd18, 3;
	mov.u64 	%rd18, %rd7;
	@%p24 bra 	$L__BB5_3;
$L__BB5_43:
	mov.b32 	%r319, 0;
	st.global.v2.u32 	[%rd2+24], {%r319, %r319};
	st.global.u32 	[%rd2+32], %r319;
	mov.b64 	%rd17, 0;
	st.global.u64 	[%rd2+40], %rd17;
$L__BB5_44:
	ret;

}


// ===== COMPILED SASS (sm_100) =====

	.target	sm_100

	.elftype	@"ET_EXEC"


//--------------------- .note.nv.tkinfo           --------------------------
	.section	.note.nv.tkinfo,"",@"SHT_NOTE"
	.sectionflags	@"SHF_NOTE_NV_TKINFO"
	.tkinfo
        /*0018*/ 	.word	0x00000002
        /*0030*/ 	.string	""
        /*0030*/ 	.string	"ptxas"
        /*0030*/ 	.string	"Cuda compilation tools, release 13.0, V13.0.88"
        /*0030*/ 	.string	"Build cuda_13.0.r13.0/compiler.36424714_0"
        /*0030*/ 	.string	"-arch sm_100 -m 64 "



//--------------------- .note.nv.cuinfo           --------------------------
	.section	.note.nv.cuinfo,"",@"SHT_NOTE"
	.sectionflags	@"SHF_NOTE_NV_CUINFO"
        /*0018*/ 	.short	0x0002
        /*001a*/ 	.short	0x0064
        /*001c*/ 	.short	0x0082
	.zero		2


//--------------------- .nv.info                  --------------------------
	.section	.nv.info,"",@"SHT_CUDA_INFO"
	.align	4


	//----- nvinfo : EIATTR_REGCOUNT
	.align		4
        /*0000*/ 	.byte	0x04, 0x2f
        /*0002*/ 	.short	(.L_10 - .L_9)
	.align		4
.L_9:
        /*0004*/ 	.word	index@(_ZN10assemblies4cuda28accumulate_weights_optimizedEPKjPKfS2_S2_Pfjj)
        /*0008*/ 	.word	0x00000020


	//----- nvinfo : EIATTR_FRAME_SIZE
	.align		4
.L_10:
        /*000c*/ 	.byte	0x04, 0x11
        /*000e*/ 	.short	(.L_12 - .L_11)
	.align		4
.L_11:
        /*0010*/ 	.word	index@(_ZN10assemblies4cuda28accumulate_weights_optimizedEPKjPKfS2_S2_Pfjj)
        /*0014*/ 	.word	0x00000000


	//----- nvinfo : EIATTR_REGCOUNT
	.align		4
.L_12:
        /*0018*/ 	.byte	0x04, 0x2f
        /*001a*/ 	.short	(.L_14 - .L_13)
	.align		4
.L_13:
        /*001c*/ 	.word	index@(_ZN10assemblies4cuda25top_k_selection_optimizedEPKfPjjj)
        /*0020*/ 	.word	0x00000014


	//----- nvinfo : EIATTR_FRAME_SIZE
	.align		4
.L_14:
        /*0024*/ 	.byte	0x04, 0x11
        /*0026*/ 	.short	(.L_16 - .L_15)
	.align		4
.L_15:
        /*0028*/ 	.word	index@(_ZN10assemblies4cuda25top_k_selection_optimizedEPKfPjjj)
        /*002c*/ 	.word	0x00000000


	//----- nvinfo : EIATTR_REGCOUNT
	.align		4
.L_16:
        /*0030*/ 	.byte	0x04, 0x2f
        /*0032*/ 	.short	(.L_18 - .L_17)
	.align		4
.L_17:
        /*0034*/ 	.word	index@(_ZN10assemblies4cuda29generate_candidates_optimizedEP17curandStateXORWOWPfjfff)
        /*0038*/ 	.word	0x0000001a


	//----- nvinfo : EIATTR_FRAME_SIZE
	.align		4
.L_18:
        /*003c*/ 	.byte	0x04, 0x11
        /*003e*/ 	.short	(.L_20 - .L_19)
	.align		4
.L_19:
        /*0040*/ 	.word	index@($__internal_1_$__cuda_sm20_sqrt_rn_f32_slowpath)
        /*0044*/ 	.word	0x00000000


	//----- nvinfo : EIATTR_FRAME_SIZE
	.align		4
.L_20:
        /*0048*/ 	.byte	0x04, 0x11
        /*004a*/ 	.short	(.L_22 - .L_21)
	.align		4
.L_21:
        /*004c*/ 	.word	index@(_ZN10assemblies4cuda29generate_candidates_optimizedEP17curandStateXORWOWPfjfff)
        /*0050*/ 	.word	0x00000000


	//----- nvinfo : EIATTR_REGCOUNT
	.align		4
.L_22:
        /*0054*/ 	.byte	0x04, 0x2f
        /*0056*/ 	.short	(.L_24 - .L_23)
	.align		4
.L_23:
        /*0058*/ 	.word	index@(_ZN10assemblies4cuda27generate_synapses_optimizedEP17curandStateXORWOWPjPfS3_jf)
        /*005c*/ 	.word	0x0000001e


	//----- nvinfo : EIATTR_FRAME_SIZE
	.align		4
.L_24:
        /*0060*/ 	.byte	0x04, 0x11
        /*0062*/ 	.short	(.L_26 - .L_25)
	.align		4
.L_25:
        /*0064*/ 	.word	index@($__internal_0_$__cuda_sm20_rcp_rn_f32_slowpath)
        /*0068*/ 	.word	0x00000000


	//----- nvinfo : EIATTR_FRAME_SIZE
	.align		4
.L_26:
        /*006c*/ 	.byte	0x04, 0x11
        /*006e*/ 	.short	(.L_28 - .L_27)
	.align		4
.L_27:
        /*0070*/ 	.word	index@(_ZN10assemblies4cuda27generate_synapses_optimizedEP17curandStateXORWOWPjPfS3_jf)
        /*0074*/ 	.word	0x00000000


	//----- nvinfo : EIATTR_REGCOUNT
	.align		4
.L_28:
        /*0078*/ 	.byte	0x04, 0x2f
        /*007a*/ 	.short	(.L_30 - .L_29)
	.align		4
.L_29:
        /*007c*/ 	.word	index@(_ZN10assemblies4cuda27update_plasticity_optimizedEPfPKjS3_S3_ffj)
        /*0080*/ 	.word	0x0000001c


	//----- nvinfo : EIATTR_FRAME_SIZE
	.align		4
.L_30:
        /*0084*/ 	.byte	0x04, 0x11
        /*0086*/ 	.short	(.L_32 - .L_31)
	.align		4
.L_31:
        /*0088*/ 	.word	index@(_ZN10assemblies4cuda27update_plasticity_optimizedEPfPKjS3_S3_ffj)
        /*008c*/ 	.word	0x00000000


	//----- nvinfo : EIATTR_REGCOUNT
	.align		4
.L_32:
        /*0090*/ 	.byte	0x04, 0x2f
        /*0092*/ 	.short	(.L_34 - .L_33)
	.align		4
.L_33:
        /*0094*/ 	.word	index@(_ZN10assemblies4cuda17curandSetupKernelEP17curandStateXORWOWmj)
        /*0098*/ 	.word	0x0000001f


	//----- nvinfo : EIATTR_FRAME_SIZE
	.align		4
.L_34:
        /*009c*/ 	.byte	0x04, 0x11
        /*009e*/ 	.short	(.L_36 - .L_35)
	.align		4
.L_35:
        /*00a0*/ 	.word	index@(_ZN10assemblies4cuda17curandSetupKernelEP17curandStateXORWOWmj)
        /*00a4*/ 	.word	0x00000000


	//----- nvinfo : EIATTR_MIN_STACK_SIZE
	.align		4
.L_36:
        /*00a8*/ 	.byte	0x04, 0x12
        /*00aa*/ 	.short	(.L_38 - .L_37)
	.align		4
.L_37:
        /*00ac*/ 	.word	index@(_ZN10assemblies4cuda17curandSetupKernelEP17curandStateXORWOWmj)
        /*00b0*/ 	.word	0x00000000


	//----- nvinfo : EIATTR_MIN_STACK_SIZE
	.align		4
.L_38:
        /*00b4*/ 	.byte	0x04, 0x12
        /*00b6*/ 	.short	(.L_40 - .L_39)
	.align		4
.L_39:
        /*00b8*/ 	.word	index@(_ZN10assemblies4cuda27update_plasticity_optimizedEPfPKjS3_S3_ffj)
        /*00bc*/ 	.word	0x00000000


	//----- nvinfo : EIATTR_MIN_STACK_SIZE
	.align		4
.L_40:
        /*00c0*/ 	.byte	0x04, 0x12
        /*00c2*/ 	.short	(.L_42 - .L_41)
	.align		4
.L_41:
        /*00c4*/ 	.word	index@(_ZN10assemblies4cuda27generate_synapses_optimizedEP17curandStateXORWOWPjPfS3_jf)
        /*00c8*/ 	.word	0x00000000


	//----- nvinfo : EIATTR_MIN_STACK_SIZE
	.align		4
.L_42:
        /*00cc*/ 	.byte	0x04, 0x12
        /*00ce*/ 	.short	(.L_44 - .L_43)
	.align		4
.L_43:
        /*00d0*/ 	.word	index@(_ZN10assemblies4cuda29generate_candidates_optimizedEP17curandStateXORWOWPfjfff)
        /*00d4*/ 	.word	0x00000000


	//----- nvinfo : EIATTR_MIN_STACK_SIZE
	.align		4
.L_44:
        /*00d8*/ 	.byte	0x04, 0x12
        /*00da*/ 	.short	(.L_46 - .L_45)
	.align		4
.L_45:
        /*00dc*/ 	.word	index@(_ZN10assemblies4cuda25top_k_selection_optimizedEPKfPjjj)
        /*00e0*/ 	.word	0x00000000


	//----- nvinfo : EIATTR_MIN_STACK_SIZE
	.align		4
.L_46:
        /*00e4*/ 	.byte	0x04, 0x12
        /*00e6*/ 	.short	(.L_48 - .L_47)
	.align		4
.L_47:
        /*00e8*/ 	.word	index@(_ZN10assemblies4cuda28accumulate_weights_optimizedEPKjPKfS2_S2_Pfjj)
        /*00ec*/ 	.word	0x00000000
.L_48:


//--------------------- .nv.compat                --------------------------
	.section	.nv.compat,"",@"SHT_CUDA_COMPAT_INFO"
	.align	4
        /*0000*/ 	.byte	0x02, 0x09, 0x00, 0x00, 0x02, 0x02, 0x01, 0x00, 0x02, 0x05, 0x05, 0x00, 0x03, 0x07, 0x01, 0x01
        /*0010*/ 	.byte	0x02, 0x03, 0x00, 0x00, 0x02, 0x06, 0x01, 0x00, 0x04, 0x0b, 0x08, 0x00, 0x01, 0x00, 0x00, 0x00
        /*0020*/ 	.byte	0x00, 0x00, 0x00, 0x00


//--------------------- .nv.info._ZN10assemblies4cuda17curandSetupKernelEP17curandStateXORWOWmj --------------------------
	.section	.nv.info._ZN10assemblies4cuda17curandSetupKernelEP17curandStateXORWOWmj,"",@"SHT_CUDA_INFO"
	.sectionflags	@""
	.align	4


	//----- nvinfo : EIATTR_CUDA_API_VERSION
	.align		4
        /*0000*/ 	.byte	0x04, 0x37
        /*0002*/ 	.short	(.L_50 - .L_49)
.L_49:
        /*0004*/ 	.word	0x00000082


	//----- nvinfo : EIATTR_KPARAM_INFO
	.align		4
.L_50:
        /*0008*/ 	.byte	0x04, 0x17
        /*000a*/ 	.short	(.L_52 - .L_51)
.L_51:
        /*000c*/ 	.word	0x00000000
        /*0010*/ 	.short	0x0002
        /*0012*/ 	.short	0x0010
        /*0014*/ 	.byte	0x00, 0xf0, 0x11, 0x00


	//----- nvinfo : EIATTR_KPARAM_INFO
	.align		4
.L_52:
        /*0018*/ 	.byte	0x04, 0x17
        /*001a*/ 	.short	(.L_54 - .L_53)
.L_53:
        /*001c*/ 	.word	0x00000000
        /*0020*/ 	.short	0x0001
        /*0022*/ 	.short	0x0008
        /*0024*/ 	.byte	0x00, 0xf0, 0x21, 0x00


	//----- nvinfo : EIATTR_KPARAM_INFO
	.align		4
.L_54:
        /*0028*/ 	.byte	0x04, 0x17
        /*002a*/ 	.short	(.L_56 - .L_55)
.L_55:
        /*002c*/ 	.word	0x00000000
        /*0030*/ 	.short	0x0000
        /*0032*/ 	.short	0x0000
        /*0034*/ 	.byte	0x00, 0xf5, 0x21, 0x00


	//----- nvinfo : EIATTR_SPARSE_MMA_MASK
	.align		4
.L_56:
        /*0038*/ 	.byte	0x03, 0x50
        /*003a*/ 	.short	0x0000


	//----- nvinfo : EIATTR_MAXREG_COUNT
	.align		4
        /*003c*/ 	.byte	0x03, 0x1b
        /*003e*/ 	.short	0x00ff


	//----- nvinfo : EIATTR_MERCURY_ISA_VERSION
	.align		4
        /*0040*/ 	.byte	0x03, 0x5f
        /*0042*/ 	.short	0x0101


	//----- nvinfo : EIATTR_VRC_CTA_INIT_COUNT
	.align		4
        /*0044*/ 	.byte	0x02, 0x4a
	.zero		1
	.zero		1


	//----- nvinfo : EIATTR_EXIT_INSTR_OFFSETS
	.align		4
        /*0048*/ 	.byte	0x04, 0x1c
        /*004a*/ 	.short	(.L_58 - .L_57)


	//   ....[0]....
.L_57:
        /*004c*/ 	.word	0x00000070


	//   ....[1]....
        /*0050*/ 	.word	0x00000ef0


	//----- nvinfo : EIATTR_CRS_STACK_SIZE
	.align		4
.L_58:
        /*0054*/ 	.byte	0x04, 0x1e
        /*0056*/ 	.short	(.L_60 - .L_59)
.L_59:
        /*0058*/ 	.word	0x00000000


	//----- nvinfo : EIATTR_CBANK_PARAM_SIZE
	.align		4
.L_60:
        /*005c*/ 	.byte	0x03, 0x19
        /*005e*/ 	.short	0x0014


	//----- nvinfo : EIATTR_PARAM_CBANK
	.align		4
        /*0060*/ 	.byte	0x04, 0x0a
        /*0062*/ 	.short	(.L_62 - .L_61)
	.align		4
.L_61:
        /*0064*/ 	.word	index@(.nv.constant0._ZN10assemblies4cuda17curandSetupKernelEP17curandStateXORWOWmj)
        /*0068*/ 	.short	0x0380
        /*006a*/ 	.short	0x0014


	//----- nvinfo : EIATTR_SW_WAR
	.align		4
.L_62:
        /*006c*/ 	.byte	0x04, 0x36
        /*006e*/ 	.short	(.L_64 - .L_63)
.L_63:
        /*0070*/ 	.word	0x00000008
.L_64:


//--------------------- .nv.info._ZN10assemblies4cuda27update_plasticity_optimizedEPfPKjS3_S3_ffj --------------------------
	.section	.nv.info._ZN10assemblies4cuda27update_plasticity_optimizedEPfPKjS3_S3_ffj,"",@"SHT_CUDA_INFO"
	.sectionflags	@""
	.align	4


	//----- nvinfo : EIATTR_CUDA_API_VERSION
	.align		4
        /*0000*/ 	.byte	0x04, 0x37
        /*0002*/ 	.short	(.L_66 - .L_65)
.L_65:
        /*0004*/ 	.word	0x00000082


	//----- nvinfo : EIATTR_KPARAM_INFO
	.align		4
.L_66:
        /*0008*/ 	.byte	0x04, 0x17
        /*000a*/ 	.short	(.L_68 - .L_67)
.L_67:
        /*000c*/ 	.word	0x00000000
        /*0010*/ 	.short	0x0006
        /*0012*/ 	.short	0x0028
        /*0014*/ 	.byte	0x00, 0xf0, 0x11, 0x00


	//----- nvinfo : EIATTR_KPARAM_INFO
	.align		4
.L_68:
        /*0018*/ 	.byte	0x04, 0x17
        /*001a*/ 	.short	(.L_70 - .L_69)
.L_69:
        /*001c*/ 	.word	0x00000000
        /*0020*/ 	.short	0x0005
        /*0022*/ 	.short	0x0024
        /*0024*/ 	.byte	0x00, 0xf0, 0x11, 0x00


	//----- nvinfo : EIATTR_KPARAM_INFO
	.align		4
.L_70:
        /*0028*/ 	.byte	0x04, 0x17
        /*002a*/ 	.short	(.L_72 - .L_71)
.L_71:
        /*002c*/ 	.word	0x00000000
        /*0030*/ 	.short	0x0004
        /*0032*/ 	.short	0x0020
        /*0034*/ 	.byte	0x00, 0xf0, 0x11, 0x00


	//----- nvinfo : EIATTR_KPARAM_INFO
	.align		4
.L_72:
        /*0038*/ 	.byte	0x04, 0x17
        /*003a*/ 	.short	(.L_74 - .L_73)
.L_73:
        /*003c*/ 	.word	0x00000000
        /*0040*/ 	.short	0x0003
        /*0042*/ 	.short	0x0018
        /*0044*/ 	.byte	0x00, 0xf5, 0x21, 0x00


	//----- nvinfo : EIATTR_KPARAM_INFO
	.align		4
.L_74:
        /*0048*/ 	.byte	0x04, 0x17
        /*004a*/ 	.short	(.L_76 - .L_75)
.L_75:
        /*004c*/ 	.word	0x00000000
        /*0050*/ 	.short	0x0002
        /*0052*/ 	.short	0x0010
        /*0054*/ 	.byte	0x00, 0xf5, 0x21, 0x00


	//----- nvinfo : EIATTR_KPARAM_INFO
	.align		4
.L_76:
        /*0058*/ 	.byte	0x04, 0x17
        /*005a*/ 	.short	(.L_78 - .L_77)
.L_77:
        /*005c*/ 	.word	0x00000000
        /*0060*/ 	.short	0x0001
        /*0062*/ 	.short	0x0008
        /*0064*/ 	.byte	0x00, 0xf5, 0x21, 0x00


	//----- nvinfo : EIATTR_KPARAM_INFO
	.align		4
.L_78:
        /*0068*/ 	.byte	0x04, 0x17
        /*006a*/ 	.short	(.L_80 - .L_79)
.L_79:
        /*006c*/ 	.word	0x00000000
        /*0070*/ 	.short	0x0000
        /*0072*/ 	.short	0x0000
        /*0074*/ 	.byte	0x00, 0xf5, 0x21, 0x00


	//----- nvinfo : EIATTR_SPARSE_MMA_MASK
	.align		4
.L_80:
        /*0078*/ 	.byte	0x03, 0x50
        /*007a*/ 	.short	0x0000


	//----- nvinfo : EIATTR_MAXREG_COUNT
	.align		4
        /*007c*/ 	.byte	0x03, 0x1b
        /*007e*/ 	.short	0x00ff


	//----- nvinfo : EIATTR_MERCURY_ISA_VERSION
	.align		4
        /*0080*/ 	.byte	0x03, 0x5f
        /*0082*/ 	.short	0x0101


	//----- nvinfo : EIATTR_VRC_CTA_INIT_COUNT
	.align		4
        /*0084*/ 	.byte	0x02, 0x4a
	.zero		1
	.zero		1


	//----- nvinfo : EIATTR_EXIT_INSTR_OFFSETS
	.align		4
        /*0088*/ 	.byte	0x04, 0x1c
        /*008a*/ 	.short	(.L_82 - .L_81)


	//   ....[0]....
.L_81:
        /*008c*/ 	.word	0x00000070


	//   ....[1]....
        /*0090*/ 	.word	0x00000130


	//   ....[2]....
        /*0094*/ 	.word	0x000002e0


	//   ....[3]....
        /*0098*/ 	.word	0x00000cc0


	//   ....[4]....
        /*009c*/ 	.word	0x00000e90


	//----- nvinfo : EIATTR_CRS_STACK_SIZE
	.align		4
.L_82:
        /*00a0*/ 	.byte	0x04, 0x1e
        /*00a2*/ 	.short	(.L_84 - .L_83)
.L_83:
        /*00a4*/ 	.word	0x00000000


	//----- nvinfo : EIATTR_CBANK_PARAM_SIZE
	.align		4
.L_84:
        /*00a8*/ 	.byte	0x03, 0x19
        /*00aa*/ 	.short	0x002c


	//----- nvinfo : EIATTR_PARAM_CBANK
	.align		4
        /*00ac*/ 	.byte	0x04, 0x0a
        /*00ae*/ 	.short	(.L_86 - .L_85)
	.align		4
.L_85:
        /*00b0*/ 	.word	index@(.nv.constant0._ZN10assemblies4cuda27update_plasticity_optimizedEPfPKjS3_S3_ffj)
        /*00b4*/ 	.short	0x0380
        /*00b6*/ 	.short	0x002c


	//----- nvinfo : EIATTR_SW_WAR
	.align		4
.L_86:
        /*00b8*/ 	.byte	0x04, 0x36
        /*00ba*/ 	.short	(.L_88 - .L_87)
.L_87:
        /*00bc*/ 	.word	0x00000008
.L_88:


//--------------------- .nv.info._ZN10assemblies4cuda27generate_synapses_optimizedEP17curandStateXORWOWPjPfS3_jf --------------------------
	.section	.nv.info._ZN10assemblies4cuda27generate_synapses_optimizedEP17curandStateXORWOWPjPfS3_jf,"",@"SHT_CUDA_INFO"
	.sectionflags	@""
	.align	4


	//----- nvinfo : EIATTR_CUDA_API_VERSION
	.align		4
        /*0000*/ 	.byte	0x04, 0x37
        /*0002*/ 	.short	(.L_90 - .L_89)
.L_89:
        /*0004*/ 	.word	0x00000082


	//----- nvinfo : EIATTR_KPARAM_INFO
	.align		4
.L_90:
        /*0008*/ 	.byte	0x04, 0x17
        /*000a*/ 	.short	(.L_92 - .L_91)
.L_91:
        /*000c*/ 	.word	0x00000000
        /*0010*/ 	.short	0x0005
        /*0012*/ 	.short	0x0024
        /*0014*/ 	.byte	0x00, 0xf0, 0x11, 0x00


	//----- nvinfo : EIATTR_KPARAM_INFO
	.align		4
.L_92:
        /*0018*/ 	.byte	0x04, 0x17
        /*001a*/ 	.short	(.L_94 - .L_93)
.L_93:
        /*001c*/ 	.word	0x00000000
        /*0020*/ 	.short	0x0004
        /*0022*/ 	.short	0x0020
        /*0024*/ 	.byte	0x00, 0xf0, 0x11, 0x00


	//----- nvinfo : EIATTR_KPARAM_INFO
	.align		4
.L_94:
        /*0028*/ 	.byte	0x04, 0x17
        /*002a*/ 	.short	(.L_96 - .L_95)
.L_95:
        /*002c*/ 	.word	0x00000000
        /*0030*/ 	.short	0x0003
        /*0032*/ 	.short	0x0018
        /*0034*/ 	.byte	0x00, 0xf5, 0x21, 0x00


	//----- nvinfo : EIATTR_KPARAM_INFO
	.align		4
.L_96:
        /*0038*/ 	.byte	0x04, 0x17
        /*003a*/ 	.short	(.L_98 - .L_97)
.L_97:
        /*003c*/ 	.word	0x00000000
        /*0040*/ 	.short	0x0002
        /*0042*/ 	.short	0x0010
        /*0044*/ 	.byte	0x00, 0xf5, 0x21, 0x00


	//----- nvinfo : EIATTR_KPARAM_INFO
	.align		4
.L_98:
        /*0048*/ 	.byte	0x04, 0x17
        /*004a*/ 	.short	(.L_100 - .L_99)
.L_99:
        /*004c*/ 	.word	0x00000000
        /*0050*/ 	.short	0x0001
        /*0052*/ 	.short	0x0008
        /*0054*/ 	.byte	0x00, 0xf5, 0x21, 0x00


	//----- nvinfo : EIATTR_KPARAM_INFO
	.align		4
.L_100:
        /*0058*/ 	.byte	0x04, 0x17
        /*005a*/ 	.short	(.L_102 - .L_101)
.L_101:
        /*005c*/ 	.word	0x00000000
        /*0060*/ 	.short	0x0000
        /*0062*/ 	.short	0x0000
        /*0064*/ 	.byte	0x00, 0xf5, 0x21, 0x00


	//----- nvinfo : EIATTR_SPARSE_MMA_MASK
	.align		4
.L_102:
        /*0068*/ 	.byte	0x03, 0x50
        /*006a*/ 	.short	0x0000


	//----- nvinfo : EIATTR_MAXREG_COUNT
	.align		4
        /*006c*/ 	.byte	0x03, 0x1b
        /*006e*/ 	.short	0x00ff


	//----- nvinfo : EIATTR_MERCURY_ISA_VERSION
	.align		4
        /*0070*/ 	.byte	0x03, 0x5f
        /*0072*/ 	.short	0x0101


	//----- nvinfo : EIATTR_VRC_CTA_INIT_COUNT
	.align		4
        /*0074*/ 	.byte	0x02, 0x4a
	.zero		1
	.zero		1


	//----- nvinfo : EIATTR_EXIT_INSTR_OFFSETS
	.align		4
        /*0078*/ 	.byte	0x04, 0x1c
        /*007a*/ 	.short	(.L_104 - .L_103)


	//   ....[0]....
.L_103:
        /*007c*/ 	.word	0x00000070


	//   ....[1]....
        /*0080*/ 	.word	0x00000b70


	//----- nvinfo : EIATTR_CRS_STACK_SIZE
	.align		4
.L_104:
        /*0084*/ 	.byte	0x04, 0x1e
        /*0086*/ 	.short	(.L_106 - .L_105)
.L_105:
        /*0088*/ 	.word	0x00000000


	//----- nvinfo : EIATTR_CBANK_PARAM_SIZE
	.align		4
.L_106:
        /*008c*/ 	.byte	0x03, 0x19
        /*008e*/ 	.short	0x0028


	//----- nvinfo : EIATTR_PARAM_CBANK
	.align		4
        /*0090*/ 	.byte	0x04, 0x0a
        /*0092*/ 	.short	(.L_108 - .L_107)
	.align		4
.L_107:
        /*0094*/ 	.word	index@(.nv.constant0._ZN10assemblies4cuda27generate_synapses_optimizedEP17curandStateXORWOWPjPfS3_jf)
        /*0098*/ 	.short	0x0380
        /*009a*/ 	.short	0x0028


	//----- nvinfo : EIATTR_SW_WAR
	.align		4
.L_108:
        /*009c*/ 	.byte	0x04, 0x36
        /*009e*/ 	.short	(.L_110 - .L_109)
.L_109:
        /*00a0*/ 	.word	0x00000008
.L_110:


//--------------------- .nv.info._ZN10assemblies4cuda29generate_candidates_optimizedEP17curandStateXORWOWPfjfff --------------------------
	.section	.nv.info._ZN10assemblies4cuda29generate_candidates_optimizedEP17curandStateXORWOWPfjfff,"",@"SHT_CUDA_INFO"
	.sectionflags	@""
	.align	4


	//----- nvinfo : EIATTR_CUDA_API_VERSION
	.align		4
        /*0000*/ 	.byte	0x04, 0x37
        /*0002*/ 	.short	(.L_112 - .L_111)
.L_111:
        /*0004*/ 	.word	0x00000082


	//----- nvinfo : EIATTR_KPARAM_INFO
	.align		4
.L_112:
        /*0008*/ 	.byte	0x04, 0x17
        /*000a*/ 	.short	(.L_114 - .L_113)
.L_113:
        /*000c*/ 	.word	0x00000000
        /*0010*/ 	.short	0x0005
        /*0012*/ 	.short	0x001c
        /*0014*/ 	.byte	0x00, 0xf0, 0x11, 0x00


	//----- nvinfo : EIATTR_KPARAM_INFO
	.align		4
.L_114:
        /*0018*/ 	.byte	0x04, 0x17
        /*001a*/ 	.short	(.L_116 - .L_115)
.L_115:
        /*001c*/ 	.word	0x00000000
        /*0020*/ 	.short	0x0004
        /*0022*/ 	.short	0x0018
        /*0024*/ 	.byte	0x00, 0xf0, 0x11, 0x00


	//----- nvinfo : EIATTR_KPARAM_INFO
	.align		4
.L_116:
        /*0028*/ 	.byte	0x04, 0x17
        /*002a*/ 	.short	(.L_118 - .L_117)
.L_117:
        /*002c*/ 	.word	0x00000000
        /*0030*/ 	.short	0x0003
        /*0032*/ 	.short	0x0014
        /*0034*/ 	.byte	0x00, 0xf0, 0x11, 0x00


	//----- nvinfo : EIATTR_KPARAM_INFO
	.align		4
.L_118:
        /*0038*/ 	.byte	0x04, 0x17
        /*003a*/ 	.short	(.L_120 - .L_119)
.L_119:
        /*003c*/ 	.word	0x00000000
        /*0040*/ 	.short	0x0002
        /*0042*/ 	.short	0x0010
        /*0044*/ 	.byte	0x00, 0xf0, 0x11, 0x00


	//----- nvinfo : EIATTR_KPARAM_INFO
	.align		4
.L_120:
        /*0048*/ 	.byte	0x04, 0x17
        /*004a*/ 	.short	(.L_122 - .L_121)
.L_121:
        /*004c*/ 	.word	0x00000000
        /*0050*/ 	.short	0x0001
        /*0052*/ 	.short	0x0008
        /*0054*/ 	.byte	0x00, 0xf5, 0x21, 0x00


	//----- nvinfo : EIATTR_KPARAM_INFO
	.align		4
.L_122:
        /*0058*/ 	.byte	0x04, 0x17
        /*005a*/ 	.short	(.L_124 - .L_123)
.L_123:
        /*005c*/ 	.word	0x00000000
        /*0060*/ 	.short	0x0000
        /*0062*/ 	.short	0x0000
        /*0064*/ 	.byte	0x00, 0xf5, 0x21, 0x00


	//----- nvinfo : EIATTR_SPARSE_MMA_MASK
	.align		4
.L_124:
        /*0068*/ 	.byte	0x03, 0x50
        /*006a*/ 	.short	0x0000


	//----- nvinfo : EIATTR_MAXREG_COUNT
	.align		4
        /*006c*/ 	.byte	0x03, 0x1b
        /*006e*/ 	.short	0x00ff


	//----- nvinfo : EIATTR_MERCURY_ISA_VERSION
	.align		4
        /*0070*/ 	.byte	0x03, 0x5f
        /*0072*/ 	.short	0x0101


	//----- nvinfo : EIATTR_VRC_CTA_INIT_COUNT
	.align		4
        /*0074*/ 	.byte	0x02, 0x4a
	.zero		1
	.zero		1


	//----- nvinfo : EIATTR_EXIT_INSTR_OFFSETS
	.align		4
        /*0078*/ 	.byte	0x04, 0x1c
        /*007a*/ 	.short	(.L_126 - .L_125)


	//   ....[0]....
.L_125:
        /*007c*/ 	.word	0x00000070


	//   ....[1]....
        /*0080*/ 	.word	0x000007b0


	//----- nvinfo : EIATTR_CRS_STACK_SIZE
	.align		4
.L_126:
        /*0084*/ 	.byte	0x04, 0x1e
        /*0086*/ 	.short	(.L_128 - .L_127)
.L_127:
        /*0088*/ 	.word	0x00000000


	//----- nvinfo : EIATTR_CBANK_PARAM_SIZE
	.align		4
.L_128:
        /*008c*/ 	.byte	0x03, 0x19
        /*008e*/ 	.short	0x0020


	//----- nvinfo : EIATTR_PARAM_CBANK
	.align		4
        /*0090*/ 	.byte	0x04, 0x0a
        /*0092*/ 	.short	(.L_130 - .L_129)
	.align		4
.L_129:
        /*0094*/ 	.word	index@(.nv.constant0._ZN10assemblies4cuda29generate_candidates_optimizedEP17curandStateXORWOWPfjfff)
        /*0098*/ 	.short	0x0380
        /*009a*/ 	.short	0x0020


	//----- nvinfo : EIATTR_SW_WAR
	.align		4
.L_130:
        /*009c*/ 	.byte	0x04, 0x36
        /*009e*/ 	.short	(.L_132 - .L_131)
.L_131:
        /*00a0*/ 	.word	0x00000008
.L_132:


//--------------------- .nv.info._ZN10assemblies4cuda25top_k_selection_optimizedEPKfPjjj --------------------------
	.section	.nv.info._ZN10assemblies4cuda25top_k_selection_optimizedEPKfPjjj,"",@"SHT_CUDA_INFO"
	.sectionflags	@""
	.align	4


	//----- nvinfo : EIATTR_CUDA_API_VERSION
	.align		4
        /*0000*/ 	.byte	0x04, 0x37
        /*0002*/ 	.short	(.L_134 - .L_133)
.L_133:
        /*0004*/ 	.word	0x00000082


	//----- nvinfo : EIATTR_KPARAM_INFO
	.align		4
.L_134:
        /*0008*/ 	.byte	0x04, 0x17
        /*000a*/ 	.short	(.L_136 - .L_135)
.L_135:
        /*000c*/ 	.word	0x00000000
        /*0010*/ 	.short	0x0003
        /*0012*/ 	.short	0x0014
        /*0014*/ 	.byte	0x00, 0xf0, 0x11, 0x00


	//----- nvinfo : EIATTR_KPARAM_INFO
	.align		4
.L_136:
        /*0018*/ 	.byte	0x04, 0x17
        /*001a*/ 	.short	(.L_138 - .L_137)
.L_137:
        /*001c*/ 	.word	0x00000000
        /*0020*/ 	.short	0x0002
        /*0022*/ 	.short	0x0010
        /*0024*/ 	.byte	0x00, 0xf0, 0x11, 0x00


	//----- nvinfo : EIATTR_KPARAM_INFO
	.align		4
.L_138:
        /*0028*/ 	.byte	0x04, 0x17
        /*002a*/ 	.short	(.L_140 - .L_139)
.L_139:
        /*002c*/ 	.word	0x00000000
        /*0030*/ 	.short	0x0001
        /*0032*/ 	.short	0x0008
        /*0034*/ 	.byte	0x00, 0xf5, 0x21, 0x00


	//----- nvinfo : EIATTR_KPARAM_INFO
	.align		4
.L_140:
        /*0038*/ 	.byte	0x04, 0x17
        /*003a*/ 	.short	(.L_142 - .L_141)
.L_141:
        /*003c*/ 	.word	0x00000000
        /*0040*/ 	.short	0x0000
        /*0042*/ 	.short	0x0000
        /*0044*/ 	.byte	0x00, 0xf5, 0x21, 0x00


	//----- nvinfo : EIATTR_SPARSE_MMA_MASK
	.align		4
.L_142:
        /*0048*/ 	.byte	0x03, 0x50
        /*004a*/ 	.short	0x0000


	//----- nvinfo : EIATTR_MAXREG_COUNT
	.align		4
        /*004c*/ 	.byte	0x03, 0x1b
        /*004e*/ 	.short	0x00ff


	//----- nvinfo : EIATTR_NUM_BARRIERS
	.align		4
        /*0050*/ 	.byte	0x02, 0x4c
        /*0052*/ 	.byte	0x01
	.zero		1


	//----- nvinfo : EIATTR_MERCURY_ISA_VERSION
	.align		4
        /*0054*/ 	.byte	0x03, 0x5f
        /*0056*/ 	.short	0x0101


	//----- nvinfo : EIATTR_COOP_GROUP_MASK_REGIDS
	.align		4
        /*0058*/ 	.byte	0x04, 0x29
        /*005a*/ 	.short	(.L_144 - .L_143)


	//   ....[0]....
.L_143:
        /*005c*/ 	.word	0xffffffff


	//   ....[1]....
        /*0060*/ 	.word	0xffffffff


	//   ....[2]....
        /*0064*/ 	.word	0xffffffff


	//   ....[3]....
        /*0068*/ 	.word	0xffffffff


	//   ....[4]....
        /*006c*/ 	.word	0xffffffff


	//   ....[5]....
        /*0070*/ 	.word	0xffffffff


	//   ....[6]....
        /*0074*/ 	.word	0xffffffff


	//   ....[7]....
        /*0078*/ 	.word	0xffffffff


	//   ....[8]....
        /*007c*/ 	.word	0xffffffff


	//   ....[9]....
        /*0080*/ 	.word	0xffffffff


	//   ....[10]....
        /*0084*/ 	.word	0xffffffff


	//   ....[11]....
        /*0088*/ 	.word	0xffffffff


	//   ....[12]....
        /*008c*/ 	.word	0xffffffff


	//   ....[13]....
        /*0090*/ 	.word	0xffffffff


	//   ....[14]....
        /*0094*/ 	.word	0xffffffff


	//   ....[15]....
        /*0098*/ 	.word	0xffffffff


	//   ....[16]....
        /*009c*/ 	.word	0xffffffff


	//   ....[17]....
        /*00a0*/ 	.word	0xffffffff


	//   ....[18]....
        /*00a4*/ 	.word	0xffffffff


	//   ....[19]....
        /*00a8*/ 	.word	0xffffffff


	//   ....[20]....
        /*00ac*/ 	.word	0xffffffff


	//   ....[21]....
        /*00b0*/ 	.word	0xffffffff


	//   ....[22]....
        /*00b4*/ 	.word	0xffffffff


	//   ....[23]....
        /*00b8*/ 	.word	0xffffffff


	//   ....[24]....
        /*00bc*/ 	.word	0xffffffff


	//   ....[25]....
        /*00c0*/ 	.word	0xffffffff


	//   ....[26]....
        /*00c4*/ 	.word	0xffffffff


	//   ....[27]....
        /*00c8*/ 	.word	0xffffffff


	//   ....[28]....
        /*00cc*/ 	.word	0xffffffff


	//   ....[29]....
        /*00d0*/ 	.word	0xffffffff


	//   ....[30]....
        /*00d4*/ 	.word	0xffffffff


	//   ....[31]....
        /*00d8*/ 	.word	0xffffffff


	//   ....[32]....
        /*00dc*/ 	.word	0xffffffff


	//   ....[33]....
        /*00e0*/ 	.word	0xffffffff


	//   ....[34]....
        /*00e4*/ 	.word	0xffffffff


	//   ....[35]....
        /*00e8*/ 	.word	0xffffffff


	//   ....[36]....
        /*00ec*/ 	.word	0xffffffff


	//   ....[37]....
        /*00f0*/ 	.word	0xffffffff


	//   ....[38]....
        /*00f4*/ 	.word	0xffffffff


	//   ....[39]....
        /*00f8*/ 	.word	0xffffffff


	//   ....[40]....
        /*00fc*/ 	.word	0xffffffff


	//   ....[41]....
        /*0100*/ 	.word	0xffffffff


	//   ....[42]....
        /*0104*/ 	.word	0xffffffff


	//   ....[43]....
        /*0108*/ 	.word	0xffffffff


	//   ....[44]....
        /*010c*/ 	.word	0xffffffff


	//   ....[45]....
        /*0110*/ 	.word	0xffffffff


	//   ....[46]....
        /*0114*/ 	.word	0xffffffff


	//   ....[47]....
        /*0118*/ 	.word	0xffffffff


	//   ....[48]....
        /*011c*/ 	.word	0xffffffff


	//   ....[49]....
        /*0120*/ 	.word	0xffffffff


	//----- nvinfo : EIATTR_COOP_GROUP_INSTR_OFFSETS
	.align		4
.L_144:
        /*0124*/ 	.byte	0x04, 0x28
        /*0126*/ 	.short	(.L_146 - .L_145)


	//   ....[0]....
.L_145:
        /*0128*/ 	.word	0x00000230


	//   ....[1]....
        /*012c*/ 	.word	0x00000240


	//   ....[2]....
        /*0130*/ 	.word	0x00000280


	//   ....[3]....
        /*0134*/ 	.word	0x00000290


	//   ....[4]....
        /*0138*/ 	.word	0x000002d0


	//   ....[5]....
        /*013c*/ 	.word	0x000002e0


	//   ....[6]....
        /*0140*/ 	.word	0x00000320


	//   ....[7]....
        /*0144*/ 	.word	0x00000330


	//   ....[8]....
        /*0148*/ 	.word	0x00000370


	//   ....[9]....
        /*014c*/ 	.word	0x00000380


	//   ....[10]....
        /*0150*/ 	.word	0x00000490


	//   ....[11]....
        /*0154*/ 	.word	0x000004b0


	//   ....[12]....
        /*0158*/ 	.word	0x000004f0


	//   ....[13]....
        /*015c*/ 	.word	0x00000500


	//   ....[14]....
        /*0160*/ 	.word	0x00000540


	//   ....[15]....
        /*0164*/ 	.word	0x00000550


	//   ....[16]....
        /*0168*/ 	.word	0x00000590


	//   ....[17]....
        /*016c*/ 	.word	0x000005a0


	//   ....[18]....
        /*0170*/ 	.word	0x000005f0


	//   ....[19]....
        /*0174*/ 	.word	0x00000600


	//   ....[20]....
        /*0178*/ 	.word	0x00000700


	//   ....[21]....
        /*017c*/ 	.word	0x00000720


	//   ....[22]....
        /*0180*/ 	.word	0x00000760


	//   ....[23]....
        /*0184*/ 	.word	0x00000770


	//   ....[24]....
        /*0188*/ 	.word	0x000007b0


	//   ....[25]....
        /*018c*/ 	.word	0x000007c0


	//   ....[26]....
        /*0190*/ 	.word	0x00000800


	//   ....[27]....
        /*0194*/ 	.word	0x00000810


	//   ....[28]....
        /*0198*/ 	.word	0x00000850


	//   ....[29]....
        /*019c*/ 	.word	0x00000860


	//   ....[30]....
        /*01a0*/ 	.word	0x00000990


	//   ....[31]....
        /*01a4*/ 	.word	0x000009b0


	//   ....[32]....
        /*01a8*/ 	.word	0x000009f0


	//   ....[33]....
        /*01ac*/ 	.word	0x00000a00


	//   ....[34]....
        /*01b0*/ 	.word	0x00000a40


	//   ....[35]....
        /*01b4*/ 	.word	0x00000a50


	//   ....[36]....
        /*01b8*/ 	.word	0x00000a90


	//   ....[37]....
        /*01bc*/ 	.word	0x00000aa0


	//   ....[38]....
        /*01c0*/ 	.word	0x00000ae0


	//   ....[39]....
        /*01c4*/ 	.word	0x00000af0


	//   ....[40]....
        /*01c8*/ 	.word	0x00000ca0


	//   ....[41]....
        /*01cc*/ 	.word	0x00000cb0


	//   ....[42]....
        /*01d0*/ 	.word	0x00000cf0


	//   ....[43]....
        /*01d4*/ 	.word	0x00000d00


	//   ....[44]....
        /*01d8*/ 	.word	0x00000d40


	//   ....[45]....
        /*01dc*/ 	.word	0x00000d50


	//   ....[46]....
        /*01e0*/ 	.word	0x00000d90


	//   ....[47]....
        /*01e4*/ 	.word	0x00000da0


	//   ....[48]....
        /*01e8*/ 	.word	0x00000de0


	//   ....[49]....
        /*01ec*/ 	.word	0x00000df0


	//----- nvinfo : EIATTR_VRC_CTA_INIT_COUNT
	.align		4
.L_146:
        /*01f0*/ 	.byte	0x02, 0x4a
	.zero		1
	.zero		1


	//----- nvinfo : EIATTR_EXIT_INSTR_OFFSETS
	.align		4
        /*01f4*/ 	.byte	0x04, 0x1c
        /*01f6*/ 	.short	(.L_148 - .L_147)


	//   ....[0]....
.L_147:
        /*01f8*/ 	.word	0x00000130


	//   ....[1]....
        /*01fc*/ 	.word	0x00000c20


	//   ....[2]....
        /*0200*/ 	.word	0x00000f20


	//----- nvinfo : EIATTR_CRS_STACK_SIZE
	.align		4
.L_148:
        /*0204*/ 	.byte	0x04, 0x1e
        /*0206*/ 	.short	(.L_150 - .L_149)
.L_149:
        /*0208*/ 	.word	0x00000000


	//----- nvinfo : EIATTR_CBANK_PARAM_SIZE
	.align		4
.L_150:
        /*020c*/ 	.byte	0x03, 0x19
        /*020e*/ 	.short	0x0018


	//----- nvinfo : EIATTR_PARAM_CBANK
	.align		4
        /*0210*/ 	.byte	0x04, 0x0a
        /*0212*/ 	.short	(.L_152 - .L_151)
	.align		4
.L_151:
        /*0214*/ 	.word	index@(.nv.constant0._ZN10assemblies4cuda25top_k_selection_optimizedEPKfPjjj)
        /*0218*/ 	.short	0x0380
        /*021a*/ 	.short	0x0018


	//----- nvinfo : EIATTR_SW_WAR
	.align		4
.L_152:
        /*021c*/ 	.byte	0x04, 0x36
        /*021e*/ 	.short	(.L_154 - .L_153)
.L_153:
        /*0220*/ 	.word	0x00000008
.L_154:


//--------------------- .nv.info._ZN10assemblies4cuda28accumulate_weights_optimizedEPKjPKfS2_S2_Pfjj --------------------------
	.section	.nv.info._ZN10assemblies4cuda28accumulate_weights_optimizedEPKjPKfS2_S2_Pfjj,"",@"SHT_CUDA_INFO"
	.sectionflags	@""
	.align	4


	//----- nvinfo : EIATTR_CUDA_API_VERSION
	.align		4
        /*0000*/ 	.byte	0x04, 0x37
        /*0002*/ 	.short	(.L_156 - .L_155)
.L_155:
        /*0004*/ 	.word	0x00000082


	//----- nvinfo : EIATTR_KPARAM_INFO
	.align		4
.L_156:
        /*0008*/ 	.byte	0x04, 0x17
        /*000a*/ 	.short	(.L_158 - .L_157)
.L_157:
        /*000c*/ 	.word	0x00000000
        /*0010*/ 	.short	0x0006
        /*0012*/ 	.short	0x002c
        /*0014*/ 	.byte	0x00, 0xf0, 0x11, 0x00


	//----- nvinfo : EIATTR_KPARAM_INFO
	.align		4
.L_158:
        /*0018*/ 	.byte	0x04, 0x17
        /*001a*/ 	.short	(.L_160 - .L_159)
.L_159:
        /*001c*/ 	.word	0x00000000
        /*0020*/ 	.short	0x0005
        /*0022*/ 	.short	0x0028
        /*0024*/ 	.byte	0x00, 0xf0, 0x11, 0x00


	//----- nvinfo : EIATTR_KPARAM_INFO
	.align		4
.L_160:
        /*0028*/ 	.byte	0x04, 0x17
        /*002a*/ 	.short	(.L_162 - .L_161)
.L_161:
        /*002c*/ 	.word	0x00000000
        /*0030*/ 	.short	0x0004
        /*0032*/ 	.short	0x0020
        /*0034*/ 	.byte	0x00, 0xf5, 0x21, 0x00


	//----- nvinfo : EIATTR_KPARAM_INFO
	.align		4
.L_162:
        /*0038*/ 	.byte	0x04, 0x17
        /*003a*/ 	.short	(.L_164 - .L_163)
.L_163:
        /*003c*/ 	.word	0x00000000
        /*0040*/ 	.short	0x0003
        /*0042*/ 	.short	0x0018
        /*0044*/ 	.byte	0x00, 0xf5, 0x21, 0x00


	//----- nvinfo : EIATTR_KPARAM_INFO
	.align		4
.L_164:
        /*0048*/ 	.byte	0x04, 0x17
        /*004a*/ 	.short	(.L_166 - .L_165)
.L_165:
        /*004c*/ 	.word	0x00000000
        /*0050*/ 	.short	0x0002
        /*0052*/ 	.short	0x0010
        /*0054*/ 	.byte	0x00, 0xf5, 0x21, 0x00


	//----- nvinfo : EIATTR_KPARAM_INFO
	.align		4
.L_166:
        /*0058*/ 	.byte	0x04, 0x17
        /*005a*/ 	.short	(.L_168 - .L_167)
.L_167:
        /*005c*/ 	.word	0x00000000
        /*0060*/ 	.short	0x0001
        /*0062*/ 	.short	0x0008
        /*0064*/ 	.byte	0x00, 0xf5, 0x21, 0x00


	//----- nvinfo : EIATTR_KPARAM_INFO
	.align		4
.L_168:
        /*0068*/ 	.byte	0x04, 0x17
        /*006a*/ 	.short	(.L_170 - .L_169)
.L_169:
        /*006c*/ 	.word	0x00000000
        /*0070*/ 	.short	0x0000
        /*0072*/ 	.short	0x0000
        /*0074*/ 	.byte	0x00, 0xf5, 0x21, 0x00


	//----- nvinfo : EIATTR_SPARSE_MMA_MASK
	.align		4
.L_170:
        /*0078*/ 	.byte	0x03, 0x50
        /*007a*/ 	.short	0x0000


	//----- nvinfo : EIATTR_MAXREG_COUNT
	.align		4
        /*007c*/ 	.byte	0x03, 0x1b
        /*007e*/ 	.short	0x00ff


	//----- nvinfo : EIATTR_NUM_BARRIERS
	.align		4
        /*0080*/ 	.byte	0x02, 0x4c
        /*0082*/ 	.byte	0x01
	.zero		1


	//----- nvinfo : EIATTR_MERCURY_ISA_VERSION
	.align		4
        /*0084*/ 	.byte	0x03, 0x5f
        /*0086*/ 	.short	0x0101


	//----- nvinfo : EIATTR_COOP_GROUP_MASK_REGIDS
	.align		4
        /*0088*/ 	.byte	0x04, 0x29
        /*008a*/ 	.short	(.L_172 - .L_171)


	//   ....[0]....
.L_171:
        /*008c*/ 	.word	0xffffffff


	//   ....[1]....
        /*0090*/ 	.word	0xffffffff


	//   ....[2]....
        /*0094*/ 	.word	0xffffffff


	//   ....[3]....
        /*0098*/ 	.word	0xffffffff


	//   ....[4]....
        /*009c*/ 	.word	0xffffffff


	//----- nvinfo : EIATTR_COOP_GROUP_INSTR_OFFSETS
	.align		4
.L_172:
        /*00a0*/ 	.byte	0x04, 0x28
        /*00a2*/ 	.short	(.L_174 - .L_173)


	//   ....[0]....
.L_173:
        /*00a4*/ 	.word	0x000021c0


	//   ....[1]....
        /*00a8*/ 	.word	0x000021e0


	//   ....[2]....
        /*00ac*/ 	.word	0x00002200


	//   ....[3]....
        /*00b0*/ 	.word	0x00002220


	//   ....[4]....
        /*00b4*/ 	.word	0x00002240


	//----- nvinfo : EIATTR_VRC_CTA_INIT_COUNT
	.align		4
.L_174:
        /*00b8*/ 	.byte	0x02, 0x4a
	.zero		1
	.zero		1


	//----- nvinfo : EIATTR_EXIT_INSTR_OFFSETS
	.align		4
        /*00bc*/ 	.byte	0x04, 0x1c
        /*00be*/ 	.short	(.L_176 - .L_175)


	//   ....[0]....
.L_175:
        /*00c0*/ 	.word	0x00002190


	//   ....[1]....
        /*00c4*/ 	.word	0x00002250


	//   ....[2]....
        /*00c8*/ 	.word	0x000022a0


	//----- nvinfo : EIATTR_CRS_STACK_SIZE
	.align		4
.L_176:
        /*00cc*/ 	.byte	0x04, 0x1e
        /*00ce*/ 	.short	(.L_178 - .L_177)
.L_177:
        /*00d0*/ 	.word	0x00000000


	//----- nvinfo : EIATTR_CBANK_PARAM_SIZE
	.align		4
.L_178:
        /*00d4*/ 	.byte	0x03, 0x19
        /*00d6*/ 	.short	0x0030


	//----- nvinfo : EIATTR_PARAM_CBANK
	.align		4
        /*00d8*/ 	.byte	0x04, 0x0a
        /*00da*/ 	.short	(.L_180 - .L_179)
	.align		4
.L_179:
        /*00dc*/ 	.word	index@(.nv.constant0._ZN10assemblies4cuda28accumulate_weights_optimizedEPKjPKfS2_S2_Pfjj)
        /*00e0*/ 	.short	0x0380
        /*00e2*/ 	.short	0x0030


	//----- nvinfo : EIATTR_SW_WAR
	.align		4
.L_180:
        /*00e4*/ 	.byte	0x04, 0x36
        /*00e6*/ 	.short	(.L_182 - .L_181)
.L_181:
        /*00e8*/ 	.word	0x00000008
.L_182:


//--------------------- .nv.callgraph             --------------------------
	.section	.nv.callgraph,"",@"SHT_CUDA_CALLGRAPH"
	.align	4
	.sectionentsize	8
	.align		4
        /*0000*/ 	.word	0x00000000
	.align		4
        /*0004*/ 	.word	0xffffffff
	.align		4
        /*0008*/ 	.word	0x00000000
	.align		4
        /*000c*/ 	.word	0xfffffffe
	.align		4
        /*0010*/ 	.word	0x00000000
	.align		4
        /*0014*/ 	.word	0xfffffffd
	.align		4
        /*0018*/ 	.word	0x00000000
	.align		4
        /*001c*/ 	.word	0xfffffffc


//--------------------- .nv.constant4             --------------------------
	.section	.nv.constant4,"a",@progbits
	.align	8
	.align		8
.nv.constant4:
        /*0000*/ 	.dword	precalc_xorwow_matrix
	.align		8
        /*0008*/ 	.dword	precalc_xorwow_offset_matrix
	.align		8
        /*0010*/ 	.dword	mrg32k3aM1
	.align		8
        /*0018*/ 	.dword	mrg32k3aM2
	.align		8
        /*0020*/ 	.dword	mrg32k3aM1SubSeq
	.align		8
        /*0028*/ 	.dword	mrg32k3aM2SubSeq
	.align		8
        /*0030*/ 	.dword	mrg32k3aM1Seq
	.align		8
        /*0038*/ 	.dword	mrg32k3aM2Seq


//--------------------- .nv.constant3             --------------------------
	.section	.nv.constant3,"a",@progbits
	.align	8
.nv.constant3:
	.type		__cr_lgamma_table,@object
	.size		__cr_lgamma_table,(.L_8 - __cr_lgamma_table)
__cr_lgamma_table:
        /*0000*/ 	.byte	0x00, 0x00, 0x00, 0x00, 0x00, 0x00, 0x00, 0x00, 0x00, 0x00, 0x00, 0x00, 0x00, 0x00, 0x00, 0x00
        /*0010*/ 	.byte	0xef, 0x39, 0xfa, 0xfe, 0x42, 0x2e, 0xe6, 0x3f, 0x02, 0x20, 0x2a, 0xfa, 0x0b, 0xab, 0xfc, 0x3f
        /*0020*/ 	.byte	0xf9, 0x2c, 0x92, 0x7c, 0xa7, 0x6c, 0x09, 0x40, 0xc9, 0x79, 0x44, 0x3c, 0x64, 0x26, 0x13, 0x40
        /*0030*/ 	.byte	0xca, 0x01, 0xcf, 0x3a, 0x27, 0x51, 0x1a, 0x40, 0x30, 0xcc, 0x2d, 0xf3, 0xe1, 0x0c, 0x21, 0x40
        /*0040*/ 	.byte	0x0d, 0xb7, 0xfc, 0x82, 0x8e, 0x35, 0x25, 0x40
.L_8:


//--------------------- .text._ZN10assemblies4cuda17curandSetupKernelEP17curandStateXORWOWmj --------------------------
	.section	.text._ZN10assemblies4cuda17curandSetupKernelEP17curandStateXORWOWmj,"ax",@progbits
	.align	128
        .global         _ZN10assemblies4cuda17curandSetupKernelEP17curandStateXORWOWmj
        .type           _ZN10assemblies4cuda17curandSetupKernelEP17curandStateXORWOWmj,@function
        .size           _ZN10assemblies4cuda17curandSetupKernelEP17curandStateXORWOWmj,(.L_x_158 - _ZN10assemblies4cuda17curandSetupKernelEP17curandStateXORWOWmj)
        .other          _ZN10assemblies4cuda17curandSetupKernelEP17curandStateXORWOWmj,@"STO_CUDA_ENTRY STV_DEFAULT"
_ZN10assemblies4cuda17curandSetupKernelEP17curandStateXORWOWmj:
.text._ZN10assemblies4cuda17curandSetupKernelEP17curandStateXORWOWmj:
[----:B------:R-:W-:Y:S01]  /*0000*/  LDC R1, c[0x0][0x37c] ;  /* 0x0000df00ff017b82 */ /* 0x000fe20000000800 */
[----:B------:R-:W0:Y:S07]  /*0010*/  S2R R3, SR_TID.X ;  /* 0x0000000000037919 */ /* 0x000e2e0000002100 */
[----:B------:R-:W0:Y:S01]  /*0020*/  S2UR UR4, SR_CTAID.X ;  /* 0x00000000000479c3 */ /* 0x000e220000002500 */
[----:B------:R-:W1:Y:S07]  /*0030*/  LDCU UR5, c[0x0][0x390] ;  /* 0x00007200ff0577ac */ /* 0x000e6e0008000800 */
[----:B------:R-:W0:Y:S02]  /*0040*/  LDC R0, c[0x0][0x360] ;  /* 0x0000d800ff007b82 */ /* 0x000e240000000800 */
[----:B0-----:R-:W-:-:S05]  /*0050*/  IMAD R0, R0, UR4, R3 ;  /* 0x0000000400007c24 */ /* 0x001fca000f8e0203 */
[----:B-1----:R-:W-:-:S13]  /*0060*/  ISETP.GE.U32.AND P0, PT, R0, UR5, PT ;  /* 0x0000000500007c0c */ /* 0x002fda000bf06070 */
[----:B------:R-:W-:Y:S05]  /*0070*/  @P0 EXIT ;  /* 0x000000000000094d */ /* 0x000fea0003800000 */
[----:B------:R-:W0:Y:S01]  /*0080*/  LDC.64 R2, c[0x0][0x388] ;  /* 0x0000e200ff027b82 */ /* 0x000e220000000a00 */
[----:B------:R-:W1:Y:S01]  /*0090*/  LDCU.64 UR4, c[0x0][0x358] ;  /* 0x00006b00ff0477ac */ /* 0x000e620008000a00 */
[----:B------:R-:W-:Y:S01]  /*00a0*/  ISETP.NE.AND P0, PT, R0, RZ, PT ;  /* 0x000000ff0000720c */ /* 0x000fe20003f05270 */
[----:B------:R-:W-:Y:S05]  /*00b0*/  BSSY.RECONVERGENT B0, `(.L_x_0) ;  /* 0x00000e0000007945 */ /* 0x000fea0003800200 */
[----:B------:R-:W2:Y:S01]  /*00c0*/  LDC.64 R6, c[0x0][0x380] ;  /* 0x0000e000ff067b82 */ /* 0x000ea20000000a00 */
[----:B0-----:R-:W-:Y:S02]  /*00d0*/  LOP3.LUT R2, R2, 0xaad26b49, RZ, 0x3c, !PT ;  /* 0xaad26b4902027812 */ /* 0x001fe400078e3cff */
[----:B------:R-:W-:-:S03]  /*00e0*/  LOP3.LUT R3, R3, 0xf7dcefdd, RZ, 0x3c, !PT ;  /* 0xf7dcefdd03037812 */ /* 0x000fc600078e3cff */
[----:B------:R-:W-:Y:S02]  /*00f0*/  IMAD R2, R2, 0x4182bed5, RZ ;  /* 0x4182bed502027824 */ /* 0x000fe400078e02ff */
[----:B------:R-:W-:Y:S02]  /*0100*/  IMAD R3, R3, -0x658354e5, RZ ;  /* 0x9a7cab1b03037824 */ /* 0x000fe400078e02ff */
[----:B--2---:R-:W-:Y:S01]  /*0110*/  IMAD.WIDE.U32 R6, R0, 0x30, R6 ;  /* 0x0000003000067825 */ /* 0x004fe200078e0006 */
[C---:B------:R-:W-:Y:S02]  /*0120*/  LOP3.LUT R8, R2.reuse, 0x159a55e5, RZ, 0x3c, !PT ;  /* 0x159a55e502087812 */ /* 0x040fe400078e3cff */
[C---:B------:R-:W-:Y:S01]  /*0130*/  IADD3 R4, PT, PT, R2.reuse, 0x64f0c9, R3 ;  /* 0x0064f0c902047810 */ /* 0x040fe20007ffe003 */
[C---:B------:R-:W-:Y:S01]  /*0140*/  VIADD R5, R2.reuse, 0x75bcd15 ;  /* 0x075bcd1502057836 */ /* 0x040fe20000000000 */
[----:B------:R-:W-:Y:S01]  /*0150*/  LOP3.LUT R10, R3, 0x5491333, RZ, 0x3c, !PT ;  /* 0x05491333030a7812 */ /* 0x000fe200078e3cff */
[----:B------:R-:W-:-:S02]  /*0160*/  VIADD R11, R2, 0x583f19 ;  /* 0x00583f19020b7836 */ /* 0x000fc40000000000 */
[----:B------:R-:W-:Y:S01]  /*0170*/  VIADD R9, R3, 0x1f123bb5 ;  /* 0x1f123bb503097836 */ /* 0x000fe20000000000 */
[----:B-1----:R0:W-:Y:S04]  /*0180*/  STG.E.64 desc[UR4][R6.64], R4 ;  /* 0x0000000406007986 */ /* 0x0021e8000c101b04 */
[----:B------:R0:W-:Y:S04]  /*0190*/  STG.E.64 desc[UR4][R6.64+0x8], R8 ;  /* 0x0000080806007986 */ /* 0x0001e8000c101b04 */
[----:B------:R0:W-:Y:S01]  /*01a0*/  STG.E.64 desc[UR4][R6.64+0x10], R10 ;  /* 0x0000100a06007986 */ /* 0x0001e2000c101b04 */
[----:B------:R-:W-:Y:S05]  /*01b0*/  @!P0 BRA `(.L_x_1) ;  /* 0x0000000c003c8947 */ /* 0x000fea0003800000 */
[----:B------:R-:W-:-:S07]  /*01c0*/  CS2R R12, SRZ ;  /* 0x00000000000c7805 */ /* 0x000fce000001ff00 */
.L_x_7:
[----:B-1----:R-:W-:Y:S01]  /*01d0*/  LOP3.LUT R2, R0, 0x3, RZ, 0xc0, !PT ;  /* 0x0000000300027812 */ /* 0x002fe200078ec0ff */
[----:B------:R-:W-:Y:S03]  /*01e0*/  BSSY.RECONVERGENT B1, `(.L_x_2) ;  /* 0x00000c6000017945 */ /* 0x000fe60003800200 */
[----:B------:R-:W-:-:S04]  /*01f0*/  ISETP.NE.U32.AND P0, PT, R2, RZ, PT ;  /* 0x000000ff0200720c */ /* 0x000fc80003f05070 */
[----:B------:R-:W-:-:S13]  /*0200*/  ISETP.NE.AND.EX P0, PT, RZ, RZ, PT, P0 ;  /* 0x000000ffff00720c */ /* 0x000fda0003f05300 */
[----:B------:R-:W-:Y:S05]  /*0210*/  @!P0 BRA `(.L_x_3) ;  /* 0x0000000c00088947 */ /* 0x000fea0003800000 */
[----:B0-----:R-:W0:Y:S01]  /*0220*/  LDC.64 R8, c[0x4][RZ] ;  /* 0x01000000ff087b82 */ /* 0x001e220000000a00 */
[----:B------:R-:W-:Y:S02]  /*0230*/  IMAD.MOV.U32 R14, RZ, RZ, RZ ;  /* 0x000000ffff0e7224 */ /* 0x000fe400078e00ff */
[----:B0-----:R-:W-:-:S07]  /*0240*/  IMAD.WIDE.U32 R8, R12, 0xc80, R8 ;  /* 0x00000c800c087825 */ /* 0x001fce00078e0008 */
.L_x_6:
[----:B-1----:R-:W-:Y:S01]  /*0250*/  IMAD.MOV.U32 R15, RZ, RZ, RZ ;  /* 0x000000ffff0f7224 */ /* 0x002fe200078e00ff */
[----:B------:R-:W-:Y:S01]  /*0260*/  CS2R R2, SRZ ;  /* 0x0000000000027805 */ /* 0x000fe2000001ff00 */
[----:B------:R-:W-:Y:S01]  /*0270*/  IMAD.MOV.U32 R17, RZ, RZ, RZ ;  /* 0x000000ffff117224 */ /* 0x000fe200078e00ff */
[----:B------:R-:W-:-:S07]  /*0280*/  CS2R R4, SRZ ;  /* 0x0000000000047805 */ /* 0x000fce000001ff00 */
.L_x_5:
[----:B------:R-:W-:-:S05]  /*0290*/  IMAD.WIDE.U32 R10, R17, 0x4, R6 ;  /* 0x00000004110a7825 */ /* 0x000fca00078e0006 */
[----:B------:R0:W5:Y:S01]  /*02a0*/  LDG.E R16, desc[UR4][R10.64+0x4] ;  /* 0x000004040a107981 */ /* 0x000162000c1e1900 */
[----:B------:R-:W-:-:S07]  /*02b0*/  IMAD.MOV.U32 R19, RZ, RZ, RZ ;  /* 0x000000ffff137224 */ /* 0x000fce00078e00ff */
.L_x_4:
[----:B-----5:R-:W-:Y:S01]  /*02c0*/  SHF.R.U32.HI R24, RZ, R19, R16 ;  /* 0x00000013ff187219 */ /* 0x020fe20000011610 */
[----:B0-----:R-:W-:-:S03]  /*02d0*/  IMAD.SHL.U32 R10, R17, 0x20, RZ ;  /* 0x00000020110a7824 */ /* 0x001fc600078e00ff */
[----:B------:R-:W-:Y:S01]  /*02e0*/  LOP3.LUT R11, R24, 0x1, RZ, 0xc0, !PT ;  /* 0x00000001180b7812 */ /* 0x000fe200078ec0ff */
[----:B------:R-:W-:-:S03]  /*02f0*/  IMAD.IADD R10, R10, 0x1, R19 ;  /* 0x000000010a0a7824 */ /* 0x000fc600078e0213 */
[----:B------:R-:W-:Y:S01]  /*0300*/  ISETP.NE.U32.AND P0, PT, R11, 0x1, PT ;  /* 0x000000010b00780c */ /* 0x000fe20003f05070 */
[----:B------:R-:W-:-:S03]  /*0310*/  IMAD R11, R10, 0x5, RZ ;  /* 0x000000050a0b7824 */ /* 0x000fc600078e02ff */
[----:B------:R-:W-:Y:S01]  /*0320*/  R2P PR, R24, 0x7e ;  /* 0x0000007e18007804 */ /* 0x000fe20000000000 */
[----:B------:R-:W-:-:S08]  /*0330*/  IMAD.WIDE.U32 R10, R11, 0x4, R8 ;  /* 0x000000040b0a7825 */ /* 0x000fd000078e0008 */
[----:B------:R-:W2:Y:S04]  /*0340*/  @!P0 LDG.E R18, desc[UR4][R10.64] ;  /* 0x000000040a128981 */ /* 0x000ea8000c1e1900 */
[----:B------:R-:W3:Y:S04]  /*0350*/  @!P0 LDG.E R20, desc[UR4][R10.64+0x10] ;  /* 0x000010040a148981 */ /* 0x000ee8000c1e1900 */
[----:B------:R-:W4:Y:S04]  /*0360*/  @P1 LDG.E R22, desc[UR4][R10.64+0x14] ;  /* 0x000014040a161981 */ /* 0x000f28000c1e1900 */
[----:B------:R-:W4:Y:S04]  /*0370*/  @P2 LDG.E R26, desc[UR4][R10.64+0x28] ;  /* 0x000028040a1a2981 */ /* 0x000f28000c1e1900 */
[----:B------:R-:W4:Y:S04]  /*0380*/  @!P0 LDG.E R21, desc[UR4][R10.64+0x4] ;  /* 0x000004040a158981 */ /* 0x000f28000c1e1900 */
[----:B------:R-:W4:Y:S04]  /*0390*/  @!P0 LDG.E R23, desc[UR4][R10.64+0xc] ;  /* 0x00000c040a178981 */ /* 0x000f28000c1e1900 */
[----:B------:R-:W4:Y:S04]  /*03a0*/  @P1 LDG.E R25, desc[UR4][R10.64+0x18] ;  /* 0x000018040a191981 */ /* 0x000f28000c1e1900 */
[----:B------:R-:W4:Y:S04]  /*03b0*/  @P3 LDG.E R28, desc[UR4][R10.64+0x3c] ;  /* 0x00003c040a1c3981 */ /* 0x000f28000c1e1900 */
[----:B------:R-:W4:Y:S01]  /*03c0*/  @P6 LDG.E R27, desc[UR4][R10.64+0x7c] ;  /* 0x00007c040a1b6981 */ /* 0x000f22000c1e1900 */
[----:B--2---:R-:W-:-:S03]  /*03d0*/  @!P0 LOP3.LUT R15, R15, R18, RZ, 0x3c, !PT ;  /* 0x000000120f0f8212 */ /* 0x004fc600078e3cff */
[----:B------:R-:W2:Y:S01]  /*03e0*/  @!P0 LDG.E R18, desc[UR4][R10.64+0x8] ;  /* 0x000008040a128981 */ /* 0x000ea2000c1e1900 */
[----:B---3--:R-:W-:-:S03]  /*03f0*/  @!P0 LOP3.LUT R3, R3, R20, RZ, 0x3c, !PT ;  /* 0x0000001403038212 */ /* 0x008fc600078e3cff */
[----:B------:R-:W3:Y:S01]  /*0400*/  @P1 LDG.E R20, desc[UR4][R10.64+0x24] ;  /* 0x000024040a141981 */ /* 0x000ee2000c1e1900 */
[----:B----4-:R-:W-:-:S03]  /*0410*/  @P1 LOP3.LUT R15, R15, R22, RZ, 0x3c, !PT ;  /* 0x000000160f0f1212 */ /* 0x010fc600078e3cff */
[----:B------:R-:W4:Y:S01]  /*0420*/  @P2 LDG.E R22, desc[UR4][R10.64+0x38] ;  /* 0x000038040a162981 */ /* 0x000f22000c1e1900 */
[----:B------:R-:W-:-:S03]  /*0430*/  @P2 LOP3.LUT R15, R15, R26, RZ, 0x3c, !PT ;  /* 0x0000001a0f0f2212 */ /* 0x000fc600078e3cff */
[----:B------:R-:W4:Y:S01]  /*0440*/  @P4 LDG.E R26, desc[UR4][R10.64+0x50] ;  /* 0x000050040a1a4981 */ /* 0x000f22000c1e1900 */
[----:B------:R-:W-:-:S03]  /*0450*/  @!P0 LOP3.LUT R4, R4, R21, RZ, 0x3c, !PT ;  /* 0x0000001504048212 */ /* 0x000fc600078e3cff */
[----:B------:R-:W4:Y:S01]  /*0460*/  @P1 LDG.E R21, desc[UR4][R10.64+0x20] ;  /* 0x000020040a151981 */ /* 0x000f22000c1e1900 */
[----:B------:R-:W-:-:S03]  /*0470*/  @!P0 LOP3.LUT R2, R2, R23, RZ, 0x3c, !PT ;  /* 0x0000001702028212 */ /* 0x000fc600078e3cff */
[----:B------:R-:W4:Y:S01]  /*0480*/  @P2 LDG.E R23, desc[UR4][R10.64+0x2c] ;  /* 0x00002c040a172981 */ /* 0x000f22000c1e1900 */
[----:B------:R-:W-:-:S03]  /*0490*/  @P1 LOP3.LUT R4, R4, R25, RZ, 0x3c, !PT ;  /* 0x0000001904041212 */ /* 0x000fc600078e3cff */
[----:B------:R-:W4:Y:S01]  /*04a0*/  @P2 LDG.E R25, desc[UR4][R10.64+0x34] ;  /* 0x000034040a192981 */ /* 0x000f22000c1e1900 */
[----:B--2---:R-:W-:-:S03]  /*04b0*/  @!P0 LOP3.LUT R5, R5, R18, RZ, 0x3c, !PT ;  /* 0x0000001205058212 */ /* 0x004fc600078e3cff */
[----:B------:R-:W2:Y:S01]  /*04c0*/  @P1 LDG.E R18, desc[UR4][R10.64+0x1c] ;  /* 0x00001c040a121981 */ /* 0x000ea2000c1e1900 */
[----:B---3--:R-:W-:-:S03]  /*04d0*/  @P1 LOP3.LUT R3, R3, R20, RZ, 0x3c, !PT ;  /* 0x0000001403031212 */ /* 0x008fc600078e3cff */
[----:B------:R-:W3:Y:S01]  /*04e0*/  @P2 LDG.E R20, desc[UR4][R10.64+0x30] ;  /* 0x000030040a142981 */ /* 0x000ee2000c1e1900 */
[----:B----4-:R-:W-:-:S03]  /*04f0*/  @P2 LOP3.LUT R3, R3, R22, RZ, 0x3c, !PT ;  /* 0x0000001603032212 */ /* 0x010fc600078e3cff */
[----:B------:R-:W4:Y:S01]  /*0500*/  @P3 LDG.E R22, desc[UR4][R10.64+0x4c] ;  /* 0x00004c040a163981 */ /* 0x000f22000c1e1900 */
[----:B------:R-:W-:-:S04]  /*0510*/  @P3 LOP3.LUT R15, R15, R28, RZ, 0x3c, !PT ;  /* 0x0000001c0f0f3212 */ /* 0x000fc800078e3cff */
[----:B------:R-:W-:Y:S02]  /*0520*/  @P4 LOP3.LUT R15, R15, R26, RZ, 0x3c, !PT ;  /* 0x0000001a0f0f4212 */ /* 0x000fe400078e3cff */
[----:B------:R-:W-:Y:S01]  /*0530*/  @P1 LOP3.LUT R2, R2, R21, RZ, 0x3c, !PT ;  /* 0x0000001502021212 */ /* 0x000fe200078e3cff */
[----:B------:R-:W4:Y:S04]  /*0540*/  @P5 LDG.E R26, desc[UR4][R10.64+0x64] ;  /* 0x000064040a1a5981 */ /* 0x000f28000c1e1900 */
[----:B------:R-:W4:Y:S01]  /*0550*/  @P3 LDG.E R21, desc[UR4][R10.64+0x40] ;  /* 0x000040040a153981 */ /* 0x000f22000c1e1900 */
[----:B------:R-:W-:Y:S02]  /*0560*/  @P2 LOP3.LUT R4, R4, R23, RZ, 0x3c, !PT ;  /* 0x0000001704042212 */ /* 0x000fe400078e3cff */
[----:B------:R-:W-:Y:S01]  /*0570*/  @P2 LOP3.LUT R2, R2, R25, RZ, 0x3c, !PT ;  /* 0x0000001902022212 */ /* 0x000fe200078e3cff */
[----:B------:R-:W4:Y:S04]  /*0580*/  @P3 LDG.E R23, desc[UR4][R10.64+0x48] ;  /* 0x000048040a173981 */ /* 0x000f28000c1e1900 */
[----:B------:R-:W4:Y:S01]  /*0590*/  @P4 LDG.E R25, desc[UR4][R10.64+0x54] ;  /* 0x000054040a194981 */ /* 0x000f22000c1e1900 */
[----:B--2---:R-:W-:-:S03]  /*05a0*/  @P1 LOP3.LUT R5, R5, R18, RZ, 0x3c, !PT ;  /* 0x0000001205051212 */ /* 0x004fc600078e3cff */
[----:B------:R-:W2:Y:S01]  /*05b0*/  @P3 LDG.E R18, desc[UR4][R10.64+0x44] ;  /* 0x000044040a123981 */ /* 0x000ea2000c1e1900 */
[----:B---3--:R-:W-:-:S03]  /*05c0*/  @P2 LOP3.LUT R5, R5, R20, RZ, 0x3c, !PT ;  /* 0x0000001405052212 */ /* 0x008fc600078e3cff */
[----:B------:R-:W3:Y:S01]  /*05d0*/  @P4 LDG.E R20, desc[UR4][R10.64+0x58] ;  /* 0x000058040a144981 */ /* 0x000ee2000c1e1900 */
[----:B----4-:R-:W-:-:S03]  /*05e0*/  @P3 LOP3.LUT R3, R3, R22, RZ, 0x3c, !PT ;  /* 0x0000001603033212 */ /* 0x010fc600078e3cff */
[----:B------:R-:W4:Y:S01]  /*05f0*/  @P4 LDG.E R22, desc[UR4][R10.64+0x60] ;  /* 0x000060040a164981 */ /* 0x000f22000c1e1900 */
[----:B------:R-:W-:Y:S02]  /*0600*/  LOP3.LUT P0, RZ, R24, 0x80, RZ, 0xc0, !PT ;  /* 0x0000008018ff7812 */ /* 0x000fe4000780c0ff */
[----:B------:R-:W-:Y:S02]  /*0610*/  @P5 LOP3.LUT R15, R15, R26, RZ, 0x3c, !PT ;  /* 0x0000001a0f0f5212 */ /* 0x000fe400078e3cff */
[----:B------:R-:W4:Y:S01]  /*0620*/  @P6 LDG.E R26, desc[UR4][R10.64+0x78] ;  /* 0x000078040a1a6981 */ /* 0x000f22000c1e1900 */
[----:B------:R-:W-:-:S03]  /*0630*/  @P3 LOP3.LUT R4, R4, R21, RZ, 0x3c, !PT ;  /* 0x0000001504043212 */ /* 0x000fc600078e3cff */
[----:B------:R-:W4:Y:S01]  /*0640*/  @P4 LDG.E R21, desc[UR4][R10.64+0x5c] ;  /* 0x00005c040a154981 */ /* 0x000f22000c1e1900 */
[----:B------:R-:W-:-:S03]  /*0650*/  @P3 LOP3.LUT R2, R2, R23, RZ, 0x3c, !PT ;  /* 0x0000001702023212 */ /* 0x000fc600078e3cff */
[----:B------:R-:W4:Y:S01]  /*0660*/  @P5 LDG.E R23, desc[UR4][R10.64+0x68] ;  /* 0x000068040a175981 */ /* 0x000f22000c1e1900 */
[----:B------:R-:W-:-:S03]  /*0670*/  @P4 LOP3.LUT R4, R4, R25, RZ, 0x3c, !PT ;  /* 0x0000001904044212 */ /* 0x000fc600078e3cff */
[----:B------:R-:W4:Y:S01]  /*0680*/  @P5 LDG.E R25, desc[UR4][R10.64+0x70] ;  /* 0x000070040a195981 */ /* 0x000f22000c1e1900 */
[----:B--2---:R-:W-:-:S03]  /*0690*/  @P3 LOP3.LUT R5, R5, R18, RZ, 0x3c, !PT ;  /* 0x0000001205053212 */ /* 0x004fc600078e3cff */
[----:B------:R-:W2:Y:S01]  /*06a0*/  @P5 LDG.E R18, desc[UR4][R10.64+0x6c] ;  /* 0x00006c040a125981 */ /* 0x000ea2000c1e1900 */
[----:B---3--:R-:W-:-:S03]  /*06b0*/  @P4 LOP3.LUT R5, R5, R20, RZ, 0x3c, !PT ;  /* 0x0000001405054212 */ /* 0x008fc600078e3cff */
[----:B------:R-:W3:Y:S01]  /*06c0*/  @P5 LDG.E R20, desc[UR4][R10.64+0x74] ;  /* 0x000074040a145981 */ /* 0x000ee2000c1e1900 */
[----:B----4-:R-:W-:-:S03]  /*06d0*/  @P4 LOP3.LUT R3, R3, R22, RZ, 0x3c, !PT ;  /* 0x0000001603034212 */ /* 0x010fc600078e3cff */
[----:B------:R-:W4:Y:S01]  /*06e0*/  @P0 LDG.E R22, desc[UR4][R10.64+0x8c] ;  /* 0x00008c040a160981 */ /* 0x000f22000c1e1900 */
[----:B------:R-:W-:-:S03]  /*06f0*/  @P6 LOP3.LUT R15, R15, R26, RZ, 0x3c, !PT ;  /* 0x0000001a0f0f6212 */ /* 0x000fc600078e3cff */
        /* <DEDUP_REMOVED lines=13> */
[----:B------:R-:W-:Y:S02]  /*07d0*/  @P6 LOP3.LUT R4, R4, R27, RZ, 0x3c, !PT ;  /* 0x0000001b04046212 */ /* 0x000fe400078e3cff */
[----:B------:R-:W-:Y:S02]  /*07e0*/  @P6 LOP3.LUT R2, R2, R21, RZ, 0x3c, !PT ;  /* 0x0000001502026212 */ /* 0x000fe400078e3cff */
[----:B------:R-:W-:Y:S02]  /*07f0*/  @P0 LOP3.LUT R4, R4, R23, RZ, 0x3c, !PT ;  /* 0x0000001704040212 */ /* 0x000fe400078e3cff */
[----:B------:R-:W-:Y:S02]  /*0800*/  @P0 LOP3.LUT R2, R2, R25, RZ, 0x3c, !PT ;  /* 0x0000001902020212 */ /* 0x000fe400078e3cff */
[----:B--2---:R-:W-:Y:S02]  /*0810*/  @P6 LOP3.LUT R5, R5, R18, RZ, 0x3c, !PT ;  /* 0x0000001205056212 */ /* 0x004fe400078e3cff */
[----:B---3--:R-:W-:-:S02]  /*0820*/  @P6 LOP3.LUT R3, R3, R20, RZ, 0x3c, !PT ;  /* 0x0000001403036212 */ /* 0x008fc400078e3cff */
[----:B----4-:R-:W-:Y:S02]  /*0830*/  @P0 LOP3.LUT R5, R5, R22, RZ, 0x3c, !PT ;  /* 0x0000001605050212 */ /* 0x010fe400078e3cff */
[----:B------:R-:W-:Y:S02]  /*0840*/  @P0 LOP3.LUT R3, R3, R26, RZ, 0x3c, !PT ;  /* 0x0000001a03030212 */ /* 0x000fe400078e3cff */
[----:B------:R-:W-:-:S13]  /*0850*/  R2P PR, R24.B1, 0x7f ;  /* 0x0000007f18007804 */ /* 0x000fda0000001000 */
[----:B------:R-:W2:Y:S04]  /*0860*/  @P0 LDG.E R18, desc[UR4][R10.64+0xa0] ;  /* 0x0000a0040a120981 */ /* 0x000ea8000c1e1900 */
[----:B------:R-:W3:Y:S04]  /*0870*/  @P1 LDG.E R22, desc[UR4][R10.64+0xb4] ;  /* 0x0000b4040a161981 */ /* 0x000ee8000c1e1900 */
[----:B------:R-:W4:Y:S04]  /*0880*/  @P2 LDG.E R26, desc[UR4][R10.64+0xc8] ;  /* 0x0000c8040a1a2981 */ /* 0x000f28000c1e1900 */
[----:B------:R-:W4:Y:S04]  /*0890*/  @P3 LDG.E R28, desc[UR4][R10.64+0xdc] ;  /* 0x0000dc040a1c3981 */ /* 0x000f28000c1e1900 */
[----:B------:R-:W4:Y:S04]  /*08a0*/  @P0 LDG.E R23, desc[UR4][R10.64+0xa4] ;  /* 0x0000a4040a170981 */ /* 0x000f28000c1e1900 */
[----:B------:R-:W4:Y:S04]  /*08b0*/  @P0 LDG.E R20, desc[UR4][R10.64+0xa8] ;  /* 0x0000a8040a140981 */ /* 0x000f28000c1e1900 */
[----:B------:R-:W4:Y:S04]  /*08c0*/  @P4 LDG.E R25, desc[UR4][R10.64+0xf0] ;  /* 0x0000f0040a194981 */ /* 0x000f28000c1e1900 */
        /* <DEDUP_REMOVED lines=21> */
[----:B------:R-:W-:Y:S02]  /*0a20*/  LOP3.LUT P0, RZ, R24, 0x8000, RZ, 0xc0, !PT ;  /* 0x0000800018ff7812 */ /* 0x000fe4000780c0ff */
[----:B----4-:R-:W-:Y:S01]  /*0a30*/  @P5 LOP3.LUT R15, R15, R26, RZ, 0x3c, !PT ;  /* 0x0000001a0f0f5212 */ /* 0x010fe200078e3cff */
[----:B------:R-:W4:Y:S04]  /*0a40*/  @P3 LDG.E R24, desc[UR4][R10.64+0xe4] ;  /* 0x0000e4040a183981 */ /* 0x000f28000c1e1900 */
[----:B------:R-:W2:Y:S01]  /*0a50*/  @P6 LDG.E R26, desc[UR4][R10.64+0x118] ;  /* 0x000118040a1a6981 */ /* 0x000ea2000c1e1900 */
        /* <DEDUP_REMOVED lines=8> */
[----:B---3--:R-:W-:-:S03]  /*0ae0*/  @P2 LOP3.LUT R3, R3, R22, RZ, 0x3c, !PT ;  /* 0x0000001603032212 */ /* 0x008fc600078e3cff */
[----:B------:R-:W3:Y:S01]  /*0af0*/  @P4 LDG.E R22, desc[UR4][R10.64+0x100] ;  /* 0x000100040a164981 */ /* 0x000ee2000c1e1900 */
[----:B--2---:R-:W-:-:S03]  /*0b00*/  @P6 LOP3.LUT R15, R15, R26, RZ, 0x3c, !PT ;  /* 0x0000001a0f0f6212 */ /* 0x004fc600078e3cff */
[----:B------:R-:W2:Y:S01]  /*0b10*/  @P0 LDG.E R26, desc[UR4][R10.64+0x12c] ;  /* 0x00012c040a1a0981 */ /* 0x000ea2000c1e1900 */
[----:B----4-:R-:W-:-:S03]  /*0b20*/  @P2 LOP3.LUT R2, R2, R23, RZ, 0x3c, !PT ;  /* 0x0000001702022212 */ /* 0x010fc600078e3cff */
[----:B------:R-:W4:Y:S01]  /*0b30*/  @P4 LDG.E R23, desc[UR4][R10.64+0xfc] ;  /* 0x0000fc040a174981 */ /* 0x000f22000c1e1900 */
[----:B------:R-:W-:-:S03]  /*0b40*/  @P2 LOP3.LUT R5, R5, R20, RZ, 0x3c, !PT ;  /* 0x0000001405052212 */ /* 0x000fc600078e3cff */
[----:B------:R-:W4:Y:S01]  /*0b50*/  @P4 LDG.E R20, desc[UR4][R10.64+0xf8] ;  /* 0x0000f8040a144981 */ /* 0x000f22000c1e1900 */
[----:B------:R-:W-:Y:S02]  /*0b60*/  @P3 LOP3.LUT R2, R2, R27, RZ, 0x3c, !PT ;  /* 0x0000001b02023212 */ /* 0x000fe400078e3cff */
[----:B------:R-:W-:Y:S01]  /*0b70*/  @P3 LOP3.LUT R4, R4, R25, RZ, 0x3c, !PT ;  /* 0x0000001904043212 */ /* 0x000fe200078e3cff */
[----:B------:R-:W4:Y:S01]  /*0b80*/  @P5 LDG.E R27, desc[UR4][R10.64+0x110] ;  /* 0x000110040a1b5981 */ /* 0x000f22000c1e1900 */
[----:B------:R-:W-:-:S03]  /*0b90*/  @P3 LOP3.LUT R5, R5, R24, RZ, 0x3c, !PT ;  /* 0x0000001805053212 */ /* 0x000fc600078e3cff */
[----:B------:R-:W4:Y:S04]  /*0ba0*/  @P5 LDG.E R25, desc[UR4][R10.64+0x108] ;  /* 0x000108040a195981 */ /* 0x000f28000c1e1900 */
        /* <DEDUP_REMOVED lines=19> */
[----:B------:R-:W-:-:S05]  /*0ce0*/  VIADD R19, R19, 0x10 ;  /* 0x0000001013137836 */ /* 0x000fca0000000000 */
[----:B------:R-:W-:Y:S02]  /*0cf0*/  ISETP.NE.AND P1, PT, R19, 0x20, PT ;  /* 0x000000201300780c */ /* 0x000fe40003f25270 */
[----:B------:R-:W-:Y:S02]  /*0d00*/  @P5 LOP3.LUT R3, R3, R18, RZ, 0x3c, !PT ;  /* 0x0000001203035212 */ /* 0x000fe400078e3cff */
[----:B------:R-:W-:Y:S02]  /*0d10*/  @P6 LOP3.LUT R4, R4, R21, RZ, 0x3c, !PT ;  /* 0x0000001504046212 */ /* 0x000fe400078e3cff */
[----:B---3--:R-:W-:-:S04]  /*0d20*/  @P6 LOP3.LUT R3, R3, R22, RZ, 0x3c, !PT ;  /* 0x0000001603036212 */ /* 0x008fc800078e3cff */
[----:B--2---:R-:W-:Y:S02]  /*0d30*/  @P0 LOP3.LUT R3, R3, R26, RZ, 0x3c, !PT ;  /* 0x0000001a03030212 */ /* 0x004fe400078e3cff */
[----:B----4-:R-:W-:Y:S02]  /*0d40*/  @P6 LOP3.LUT R2, R2, R23, RZ, 0x3c, !PT ;  /* 0x0000001702026212 */ /* 0x010fe400078e3cff */
[----:B------:R-:W-:Y:S02]  /*0d50*/  @P6 LOP3.LUT R5, R5, R20, RZ, 0x3c, !PT ;  /* 0x0000001405056212 */ /* 0x000fe400078e3cff */
[----:B------:R-:W-:Y:S02]  /*0d60*/  @P0 LOP3.LUT R2, R2, R27, RZ, 0x3c, !PT ;  /* 0x0000001b02020212 */ /* 0x000fe400078e3cff */
[----:B------:R-:W-:Y:S02]  /*0d70*/  @P0 LOP3.LUT R4, R4, R25, RZ, 0x3c, !PT ;  /* 0x0000001904040212 */ /* 0x000fe400078e3cff */
[----:B------:R-:W-:Y:S01]  /*0d80*/  @P0 LOP3.LUT R5, R5, R24, RZ, 0x3c, !PT ;  /* 0x0000001805050212 */ /* 0x000fe200078e3cff */
[----:B------:R-:W-:Y:S06]  /*0d90*/  @P1 BRA `(.L_x_4) ;  /* 0xfffffff400481947 */ /* 0x000fec000383ffff */
[----:B------:R-:W-:-:S05]  /*0da0*/  VIADD R17, R17, 0x1 ;  /* 0x0000000111117836 */ /* 0x000fca0000000000 */
[----:B------:R-:W-:-:S13]  /*0db0*/  ISETP.NE.AND P0, PT, R17, 0x5, PT ;  /* 0x000000051100780c */ /* 0x000fda0003f05270 */
[----:B------:R-:W-:Y:S05]  /*0dc0*/  @P0 BRA `(.L_x_5) ;  /* 0xfffffff400300947 */ /* 0x000fea000383ffff */
[----:B------:R1:W-:Y:S01]  /*0dd0*/  STG.E.64 desc[UR4][R6.64+0x8], R4 ;  /* 0x0000080406007986 */ /* 0x0003e2000c101b04 */
[----:B------:R-:W-:Y:S01]  /*0de0*/  VIADD R14, R14, 0x1 ;  /* 0x000000010e0e7836 */ /* 0x000fe20000000000 */
[----:B------:R-:W-:Y:S02]  /*0df0*/  LOP3.LUT R11, R0, 0x3, RZ, 0xc0, !PT ;  /* 0x00000003000b7812 */ /* 0x000fe400078ec0ff */
[----:B------:R1:W-:Y:S02]  /*0e00*/  STG.E.64 desc[UR4][R6.64+0x10], R2 ;  /* 0x0000100206007986 */ /* 0x0003e4000c101b04 */
[----:B------:R-:W-:Y:S02]  /*0e10*/  ISETP.GE.U32.AND P0, PT, R14, R11, PT ;  /* 0x0000000b0e00720c */ /* 0x000fe40003f06070 */
[----:B------:R1:W-:Y:S11]  /*0e20*/  STG.E desc[UR4][R6.64+0x4], R15 ;  /* 0x0000040f06007986 */ /* 0x0003f6000c101904 */
[----:B------:R-:W-:Y:S05]  /*0e30*/  @!P0 BRA `(.L_x_6) ;  /* 0xfffffff400048947 */ /* 0x000fea000383ffff */
.L_x_3:
[----:B------:R-:W-:Y:S05]  /*0e40*/  BSYNC.RECONVERGENT B1 ;  /* 0x0000000000017941 */ /* 0x000fea0003800200 */
.L_x_2:
[----:B------:R-:W-:Y:S01]  /*0e50*/  ISETP.GT.U32.AND P0, PT, R0, 0x3, PT ;  /* 0x000000030000780c */ /* 0x000fe20003f04070 */
[----:B------:R-:W-:Y:S01]  /*0e60*/  VIADD R12, R12, 0x1 ;  /* 0x000000010c0c7836 */ /* 0x000fe20000000000 */
[--C-:B------:R-:W-:Y:S02]  /*0e70*/  SHF.R.U64 R0, R0, 0x2, R13.reuse ;  /* 0x0000000200007819 */ /* 0x100fe4000000120d */
[----:B------:R-:W-:Y:S02]  /*0e80*/  ISETP.GT.U32.AND.EX P0, PT, R13, RZ, PT, P0 ;  /* 0x000000ff0d00720c */ /* 0x000fe40003f04100 */
[----:B------:R-:W-:-:S11]  /*0e90*/  SHF.R.U32.HI R13, RZ, 0x2, R13 ;  /* 0x00000002ff0d7819 */ /* 0x000fd6000001160d */
[----:B------:R-:W-:Y:S05]  /*0ea0*/  @P0 BRA `(.L_x_7) ;  /* 0xfffffff000c80947 */ /* 0x000fea000383ffff */
.L_x_1:
[----:B------:R-:W-:Y:S05]  /*0eb0*/  BSYNC.RECONVERGENT B0 ;  /* 0x0000000000007941 */ /* 0x000fea0003800200 */
.L_x_0:
[----:B------:R-:W-:Y:S04]  /*0ec0*/  STG.E.64 desc[UR4][R6.64+0x18], RZ ;  /* 0x000018ff06007986 */ /* 0x000fe8000c101b04 */
[----:B------:R-:W-:Y:S04]  /*0ed0*/  STG.E desc[UR4][R6.64+0x20], RZ ;  /* 0x000020ff06007986 */ /* 0x000fe8000c101904 */
[----:B------:R-:W-:Y:S01]  /*0ee0*/  STG.E.64 desc[UR4][R6.64+0x28], RZ ;  /* 0x000028ff06007986 */ /* 0x000fe2000c101b04 */
[----:B------:R-:W-:Y:S05]  /*0ef0*/  EXIT ;  /* 0x000000000000794d */ /* 0x000fea0003800000 */
.L_x_8:
[----:B------:R-:W-:-:S00]  /*0f00*/  BRA `(.L_x_8) ;  /* 0xfffffffc00fc7947 */ /* 0x000fc0000383ffff */
[----:B------:R-:W-:-:S00]  /*0f10*/  NOP ;  /* 0x0000000000007918 */ /* 0x000fc00000000000 */
        /* <DEDUP_REMOVED lines=14> */
.L_x_158:


//--------------------- .text._ZN10assemblies4cuda27update_plasticity_optimizedEPfPKjS3_S3_ffj --------------------------
	.section	.text._ZN10assemblies4cuda27update_plasticity_optimizedEPfPKjS3_S3_ffj,"ax",@progbits
	.align	128
        .global         _ZN10assemblies4cuda27update_plasticity_optimizedEPfPKjS3_S3_ffj
        .type           _ZN10assemblies4cuda27update_plasticity_optimizedEPfPKjS3_S3_ffj,@function
        .size           _ZN10assemblies4cuda27update_plasticity_optimizedEPfPKjS3_S3_ffj,(.L_x_159 - _ZN10assemblies4cuda27update_plasticity_optimizedEPfPKjS3_S3_ffj)
        .other          _ZN10assemblies4cuda27update_plasticity_optimizedEPfPKjS3_S3_ffj,@"STO_CUDA_ENTRY STV_DEFAULT"
_ZN10assemblies4cuda27update_plasticity_optimizedEPfPKjS3_S3_ffj:
.text._ZN10assemblies4cuda27update_plasticity_optimizedEPfPKjS3_S3_ffj:
        /* <DEDUP_REMOVED lines=9> */
[----:B------:R-:W1:Y:S07]  /*0090*/  LDCU.64 UR4, c[0x0][0x358] ;  /* 0x00006b00ff0477ac */ /* 0x000e6e0008000a00 */
[----:B------:R-:W2:Y:S01]  /*00a0*/  LDC.64 R6, c[0x0][0x398] ;  /* 0x0000e600ff067b82 */ /* 0x000ea20000000a00 */
[----:B0-----:R-:W-:-:S06]  /*00b0*/  IMAD.WIDE.U32 R2, R5, 0x4, R2 ;  /* 0x0000000405027825 */ /* 0x001fcc00078e0002 */
[----:B-1----:R-:W3:Y:S02]  /*00c0*/  LDG.E R3, desc[UR4][R2.64] ;  /* 0x0000000402037981 */ /* 0x002ee4000c1e1900 */
[C---:B---3--:R-:W-:Y:S01]  /*00d0*/  IADD3 R9, PT, PT, R3.reuse, 0x1, RZ ;  /* 0x0000000103097810 */ /* 0x048fe20007ffe0ff */
[----:B--2---:R-:W-:-:S04]  /*00e0*/  IMAD.WIDE.U32 R4, R3, 0x4, R6 ;  /* 0x0000000403047825 */ /* 0x004fc800078e0006 */
[----:B------:R-:W-:Y:S02]  /*00f0*/  IMAD.WIDE.U32 R6, R9, 0x4, R6 ;  /* 0x0000000409067825 */ /* 0x000fe400078e0006 */
[----:B------:R-:W2:Y:S04]  /*0100*/  LDG.E R5, desc[UR4][R4.64] ;  /* 0x0000000404057981 */ /* 0x000ea8000c1e1900 */
[----:B------:R-:W2:Y:S02]  /*0110*/  LDG.E R6, desc[UR4][R6.64] ;  /* 0x0000000406067981 */ /* 0x000ea4000c1e1900 */
[----:B--2---:R-:W-:-:S13]  /*0120*/  ISETP.GE.U32.AND P0, PT, R5, R6, PT ;  /* 0x000000060500720c */ /* 0x004fda0003f06070 */
[----:B------:R-:W-:Y:S05]  /*0130*/  @P0 EXIT ;  /* 0x000000000000094d */ /* 0x000fea0003800000 */
[CC--:B------:R-:W-:Y:S01]  /*0140*/  IADD3 R0, PT, PT, -R5.reuse, R6.reuse, RZ ;  /* 0x0000000605007210 */ /* 0x0c0fe20007ffe1ff */
[----:B------:R-:W0:Y:S01]  /*0150*/  LDCU.64 UR6, c[0x0][0x3a0] ;  /* 0x00007400ff0677ac */ /* 0x000e220008000a00 */
[----:B------:R-:W-:Y:S01]  /*0160*/  IADD3 R2, PT, PT, R5, -R6, RZ ;  /* 0x8000000605027210 */ /* 0x000fe20007ffe0ff */
[----:B------:R-:W-:Y:S01]  /*0170*/  BSSY.RECONVERGENT B0, `(.L_x_9) ;  /* 0x0000016000007945 */ /* 0x000fe20003800200 */
[----:B------:R-:W-:Y:S02]  /*0180*/  LOP3.LUT P1, R0, R0, 0x3, RZ, 0xc0, !PT ;  /* 0x0000000300007812 */ /* 0x000fe4000782c0ff */
[----:B------:R-:W-:-:S11]  /*0190*/  ISETP.GT.U32.AND P0, PT, R2, -0x4, PT ;  /* 0xfffffffc0200780c */ /* 0x000fd60003f04070 */
[----:B------:R-:W-:Y:S05]  /*01a0*/  @!P1 BRA `(.L_x_10) ;  /* 0x0000000000489947 */ /* 0x000fea0003800000 */
[----:B------:R-:W1:Y:S02]  /*01b0*/  LDC.64 R2, c[0x0][0x380] ;  /* 0x0000e000ff027b82 */ /* 0x000e640000000a00 */
[C---:B-1----:R-:W-:Y:S01]  /*01c0*/  IMAD.WIDE.U32 R2, R5.reuse, 0x4, R2 ;  /* 0x0000000405027825 */ /* 0x042fe200078e0002 */
[----:B------:R-:W-:Y:S02]  /*01d0*/  IADD3 R5, PT, PT, R5, R0, RZ ;  /* 0x0000000005057210 */ /* 0x000fe40007ffe0ff */
[----:B------:R-:W-:Y:S01]  /*01e0*/  IADD3 R0, PT, PT, -R0, RZ, RZ ;  /* 0x000000ff00007210 */ /* 0x000fe20007ffe1ff */
[----:B------:R-:W-:Y:S01]  /*01f0*/  IMAD.MOV.U32 R4, RZ, RZ, R2 ;  /* 0x000000ffff047224 */ /* 0x000fe200078e0002 */
[----:B------:R-:W-:-:S07]  /*0200*/  MOV R9, R3 ;  /* 0x0000000300097202 */ /* 0x000fce0000000f00 */
.L_x_11:
[----:B-1----:R-:W-:Y:S01]  /*0210*/  MOV R2, R4 ;  /* 0x0000000400027202 */ /* 0x002fe20000000f00 */
[----:B------:R-:W-:-:S05]  /*0220*/  IMAD.MOV.U32 R3, RZ, RZ, R9 ;  /* 0x000000ffff037224 */ /* 0x000fca00078e0009 */
[----:B------:R-:W2:Y:S01]  /*0230*/  LDG.E R4, desc[UR4][R2.64] ;  /* 0x0000000402047981 */ /* 0x000ea2000c1e1900 */
[----:B------:R-:W-:-:S04]  /*0240*/  IADD3 R0, PT, PT, R0, 0x1, RZ ;  /* 0x0000000100007810 */ /* 0x000fc80007ffe0ff */
[----:B------:R-:W-:Y:S01]  /*0250*/  ISETP.NE.AND P1, PT, R0, RZ, PT ;  /* 0x000000ff0000720c */ /* 0x000fe20003f25270 */
[----:B--2---:R-:W-:-:S04]  /*0260*/  FADD R7, -R4, 1 ;  /* 0x3f80000004077421 */ /* 0x004fc80000000100 */
[----:B0-----:R-:W-:Y:S01]  /*0270*/  FFMA R7, R7, UR6, R4 ;  /* 0x0000000607077c23 */ /* 0x001fe20008000004 */
[----:B------:R-:W-:-:S04]  /*0280*/  IADD3 R4, P2, PT, R2, 0x4, RZ ;  /* 0x0000000402047810 */ /* 0x000fc80007f5e0ff */
[----:B------:R-:W-:Y:S02]  /*0290*/  FMNMX R7, R7, UR7, PT ;  /* 0x0000000707077c09 */ /* 0x000fe4000b800000 */
[----:B------:R-:W-:-:S03]  /*02a0*/  IADD3.X R9, PT, PT, RZ, R3, RZ, P2, !PT ;  /* 0x00000003ff097210 */ /* 0x000fc600017fe4ff */
[----:B------:R1:W-:Y:S01]  /*02b0*/  STG.E desc[UR4][R2.64], R7 ;  /* 0x0000000702007986 */ /* 0x0003e2000c101904 */
[----:B------:R-:W-:Y:S05]  /*02c0*/  @P1 BRA `(.L_x_11) ;  /* 0xfffffffc00d01947 */ /* 0x000fea000383ffff */
.L_x_10:
[----:B0-----:R-:W-:Y:S05]  /*02d0*/  BSYNC.RECONVERGENT B0 ;  /* 0x0000000000007941 */ /* 0x001fea0003800200 */
.L_x_9:
[----:B------:R-:W-:Y:S05]  /*02e0*/  @P0 EXIT ;  /* 0x000000000000094d */ /* 0x000fea0003800000 */
[----:B-1----:R-:W0:Y:S01]  /*02f0*/  LDC.64 R2, c[0x0][0x380] ;  /* 0x0000e000ff027b82 */ /* 0x002e220000000a00 */
[----:B------:R-:W-:Y:S01]  /*0300*/  IADD3 R0, PT, PT, -R6, R5, RZ ;  /* 0x0000000506007210 */ /* 0x000fe20007ffe1ff */
[----:B------:R-:W1:Y:S01]  /*0310*/  LDCU.64 UR6, c[0x0][0x3a0] ;  /* 0x00007400ff0677ac */ /* 0x000e620008000a00 */
[----:B------:R-:W-:Y:S02]  /*0320*/  BSSY.RECONVERGENT B0, `(.L_x_12) ;  /* 0x000009b000007945 */ /* 0x000fe40003800200 */
[----:B------:R-:W-:Y:S01]  /*0330*/  ISETP.GE.AND P0, PT, R0, RZ, PT ;  /* 0x000000ff0000720c */ /* 0x000fe20003f06270 */
[----:B------:R-:W2:Y:S01]  /*0340*/  LDCU.64 UR10, c[0x0][0x3a0] ;  /* 0x00007400ff0a77ac */ /* 0x000ea20008000a00 */
[----:B0-----:R-:W-:-:S03]  /*0350*/  IMAD.WIDE.U32 R2, R5, 0x4, R2 ;  /* 0x0000000405027825 */ /* 0x001fc600078e0002 */
[----:B------:R-:W-:-:S05]  /*0360*/  IADD3 R2, P1, PT, R2, 0x8, RZ ;  /* 0x0000000802027810 */ /* 0x000fca0007f3e0ff */
[----:B------:R-:W-:-:S03]  /*0370*/  IMAD.X R3, RZ, RZ, R3, P1 ;  /* 0x000000ffff037224 */ /* 0x000fc600008e0603 */
[----:B-12---:R-:W-:Y:S05]  /*0380*/  @P0 BRA `(.L_x_13) ;  /* 0x0000000800500947 */ /* 0x006fea0003800000 */
[----:B------:R-:W-:Y:S01]  /*0390*/  IADD3 R4, PT, PT, -R0, RZ, RZ ;  /* 0x000000ff00047210 */ /* 0x000fe20007ffe1ff */
[----:B------:R-:W-:Y:S01]  /*03a0*/  BSSY.RECONVERGENT B1, `(.L_x_14) ;  /* 0x000005c000017945 */ /* 0x000fe20003800200 */
[----:B------:R-:W-:Y:S02]  /*03b0*/  PLOP3.LUT P0, PT, PT, PT, PT, 0x80, 0x8 ;  /* 0x000000000008781c */ /* 0x000fe40003f0f070 */
[----:B------:R-:W-:-:S13]  /*03c0*/  ISETP.GT.AND P1, PT, R4, 0xc, PT ;  /* 0x0000000c0400780c */ /* 0x000fda0003f24270 */
[----:B------:R-:W-:Y:S05]  /*03d0*/  @!P1 BRA `(.L_x_15) ;  /* 0x0000000400609947 */ /* 0x000fea0003800000 */
[----:B------:R-:W-:-:S13]  /*03e0*/  PLOP3.LUT P0, PT, PT, PT, PT, 0x8, 0x80 ;  /* 0x000000000080781c */ /* 0x000fda0003f0e170 */
.L_x_16:
[----:B------:R-:W2:Y:S04]  /*03f0*/  LDG.E R16, desc[UR4][R2.64+-0x8] ;  /* 0xfffff80402107981 */ /* 0x000ea8000c1e1900 */
[----:B------:R-:W3:Y:S04]  /*0400*/  LDG.E R18, desc[UR4][R2.64+-0x4] ;  /* 0xfffffc0402127981 */ /* 0x000ee8000c1e1900 */
[----:B------:R-:W4:Y:S04]  /*0410*/  LDG.E R15, desc[UR4][R2.64+0x8] ;  /* 0x00000804020f7981 */ /* 0x000f28000c1e1900 */
[----:B------:R-:W5:Y:S04]  /*0420*/  LDG.E R14, desc[UR4][R2.64+0xc] ;  /* 0x00000c04020e7981 */ /* 0x000f68000c1e1900 */
        /* <DEDUP_REMOVED lines=11> */
[----:B------:R-:W5:Y:S01]  /*04e0*/  LDG.E R6, desc[UR4][R2.64+0x34] ;  /* 0x0000340402067981 */ /* 0x000f62000c1e1900 */
[----:B------:R-:W-:-:S04]  /*04f0*/  IADD3 R0, PT, PT, R0, 0x10, RZ ;  /* 0x0000001000007810 */ /* 0x000fc80007ffe0ff */
[----:B------:R-:W-:Y:S01]  /*0500*/  ISETP.GE.AND P1, PT, R0, -0xc, PT ;  /* 0xfffffff40000780c */ /* 0x000fe20003f26270 */
[----:B--2---:R-:W-:Y:S01]  /*0510*/  FADD R17, -R16, 1 ;  /* 0x3f80000010117421 */ /* 0x004fe20000000100 */
[----:B---3--:R-:W-:-:S03]  /*0520*/  FADD R19, -R18, 1 ;  /* 0x3f80000012137421 */ /* 0x008fc60000000100 */
[----:B------:R-:W-:Y:S01]  /*0530*/  FFMA R17, R17, UR6, R16 ;  /* 0x0000000611117c23 */ /* 0x000fe20008000010 */
[----:B------:R-:W-:Y:S01]  /*0540*/  FFMA R19, R19, UR6, R18 ;  /* 0x0000000613137c23 */ /* 0x000fe20008000012 */
[----:B----4-:R-:W-:Y:S01]  /*0550*/  FADD R16, -R15, 1 ;  /* 0x3f8000000f107421 */ /* 0x010fe20000000100 */
[----:B-----5:R-:W-:-:S03]  /*0560*/  FADD R25, -R14, 1 ;  /* 0x3f8000000e197421 */ /* 0x020fc60000000100 */
[----:B------:R-:W-:Y:S01]  /*0570*/  FFMA R16, R16, UR6, R15 ;  /* 0x0000000610107c23 */ /* 0x000fe2000800000f */
[----:B------:R-:W-:Y:S01]  /*0580*/  FMNMX R19, R19, UR7, PT ;  /* 0x0000000713137c09 */ /* 0x000fe2000b800000 */
[----:B------:R-:W-:Y:S01]  /*0590*/  FFMA R25, R25, UR6, R14 ;  /* 0x0000000619197c23 */ /* 0x000fe2000800000e */
[----:B------:R-:W-:Y:S02]  /*05a0*/  FADD R14, -R13, 1 ;  /* 0x3f8000000d0e7421 */ /* 0x000fe40000000100 */
[----:B------:R-:W-:Y:S01]  /*05b0*/  FMNMX R15, R16, UR7, PT ;  /* 0x00000007100f7c09 */ /* 0x000fe2000b800000 */
[----:B------:R0:W-:Y:S01]  /*05c0*/  STG.E desc[UR4][R2.64+-0x4], R19 ;  /* 0xfffffc1302007986 */ /* 0x0001e2000c101904 */
[----:B------:R-:W-:Y:S01]  /*05d0*/  FMNMX R17, R17, UR7, PT ;  /* 0x0000000711117c09 */ /* 0x000fe2000b800000 */
[----:B------:R-:W-:Y:S01]  /*05e0*/  FADD R16, -R11, 1 ;  /* 0x3f8000000b107421 */ /* 0x000fe20000000100 */
[----:B------:R-:W-:Y:S01]  /*05f0*/  FFMA R14, R14, UR6, R13 ;  /* 0x000000060e0e7c23 */ /* 0x000fe2000800000d */
[----:B------:R-:W-:-:S02]  /*0600*/  FADD R13, -R10, 1 ;  /* 0x3f8000000a0d7421 */ /* 0x000fc40000000100 */
[----:B------:R-:W-:Y:S01]  /*0610*/  FFMA R16, R16, UR6, R11 ;  /* 0x0000000610107c23 */ /* 0x000fe2000800000b */
[----:B------:R1:W-:Y:S01]  /*0620*/  STG.E desc[UR4][R2.64+-0x8], R17 ;  /* 0xfffff81102007986 */ /* 0x0003e2000c101904 */
[----:B------:R-:W-:Y:S01]  /*0630*/  FMNMX R11, R14, UR7, PT ;  /* 0x000000070e0b7c09 */ /* 0x000fe2000b800000 */
[----:B0-----:R-:W-:Y:S01]  /*0640*/  FADD R19, -R8, 1 ;  /* 0x3f80000008137421 */ /* 0x001fe20000000100 */
[----:B------:R-:W-:-:S03]  /*0650*/  FFMA R10, R13, UR6, R10 ;  /* 0x000000060d0a7c23 */ /* 0x000fc6000800000a */
[----:B------:R-:W-:Y:S01]  /*0660*/  FFMA R19, R19, UR6, R8 ;  /* 0x0000000613137c23 */ /* 0x000fe20008000008 */
[----:B------:R-:W-:Y:S01]  /*0670*/  FADD R8, -R9, 1 ;  /* 0x3f80000009087421 */ /* 0x000fe20000000100 */
[----:B-1----:R-:W-:Y:S01]  /*0680*/  FADD R17, -R12, 1 ;  /* 0x3f8000000c117421 */ /* 0x002fe20000000100 */
[----:B------:R0:W-:Y:S02]  /*0690*/  STG.E desc[UR4][R2.64+0x8], R15 ;  /* 0x0000080f02007986 */ /* 0x0001e4000c101904 */
[----:B------:R-:W-:Y:S01]  /*06a0*/  FFMA R8, R8, UR6, R9 ;  /* 0x0000000608087c23 */ /* 0x000fe20008000009 */
[----:B------:R-:W-:Y:S01]  /*06b0*/  FADD R21, -R20, 1 ;  /* 0x3f80000014157421 */ /* 0x000fe20000000100 */
[----:B------:R-:W-:Y:S01]  /*06c0*/  FFMA R17, R17, UR6, R12 ;  /* 0x0000000611117c23 */ /* 0x000fe2000800000c */
[----:B------:R1:W-:Y:S01]  /*06d0*/  STG.E desc[UR4][R2.64+0x10], R11 ;  /* 0x0000100b02007986 */ /* 0x0003e2000c101904 */
[----:B------:R-:W-:Y:S01]  /*06e0*/  FADD R23, -R22, 1 ;  /* 0x3f80000016177421 */ /* 0x000fe20000000100 */
[----:B------:R-:W-:Y:S01]  /*06f0*/  FMNMX R13, R16, UR7, PT ;  /* 0x00000007100d7c09 */ /* 0x000fe2000b800000 */
[----:B------:R-:W-:Y:S01]  /*0700*/  FFMA R21, R21, UR6, R20 ;  /* 0x0000000615157c23 */ /* 0x000fe20008000014 */
[----:B0-----:R-:W-:Y:S01]  /*0710*/  FMNMX R15, R10, UR7, PT ;  /* 0x000000070a0f7c09 */ /* 0x001fe2000b800000 */
[----:B------:R-:W-:Y:S01]  /*0720*/  FADD R10, -R5, 1 ;  /* 0x3f800000050a7421 */ /* 0x000fe20000000100 */
[----:B------:R-:W-:Y:S01]  /*0730*/  FADD R9, -R4, 1 ;  /* 0x3f80000004097421 */ /* 0x000fe20000000100 */
[----:B------:R-:W-:Y:S01]  /*0740*/  FADD R12, -R7, 1 ;  /* 0x3f800000070c7421 */ /* 0x000fe20000000100 */
[----:B-1----:R-:W-:Y:S01]  /*0750*/  FADD R11, -R6, 1 ;  /* 0x3f800000060b7421 */ /* 0x002fe20000000100 */
[----:B------:R-:W-:Y:S01]  /*0760*/  FFMA R23, R23, UR6, R22 ;  /* 0x0000000617177c23 */ /* 0x000fe20008000016 */
[----:B------:R-:W-:Y:S01]  /*0770*/  FFMA R10, R10, UR6, R5 ;  /* 0x000000060a0a7c23 */ /* 0x000fe20008000005 */
[----:B------:R-:W-:Y:S01]  /*0780*/  FFMA R9, R9, UR6, R4 ;  /* 0x0000000609097c23 */ /* 0x000fe20008000004 */
[----:B------:R-:W-:Y:S01]  /*0790*/  FFMA R12, R12, UR6, R7 ;  /* 0x000000060c0c7c23 */ /* 0x000fe20008000007 */
[----:B------:R-:W-:Y:S01]  /*07a0*/  FFMA R6, R11, UR6, R6 ;  /* 0x000000060b067c23 */ /* 0x000fe20008000006 */
[----:B------:R-:W-:Y:S01]  /*07b0*/  IADD3 R4, P2, PT, R2, 0x40, RZ ;  /* 0x0000004002047810 */ /* 0x000fe20007f5e0ff */
[----:B------:R0:W-:Y:S01]  /*07c0*/  STG.E desc[UR4][R2.64+0x14], R13 ;  /* 0x0000140d02007986 */ /* 0x0001e2000c101904 */
[----:B------:R-:W-:-:S02]  /*07d0*/  FMNMX R21, R21, UR7, PT ;  /* 0x0000000715157c09 */ /* 0x000fc4000b800000 */
[----:B------:R-:W-:Y:S01]  /*07e0*/  FMNMX R23, R23, UR7, PT ;  /* 0x0000000717177c09 */ /* 0x000fe2000b800000 */
[----:B------:R1:W-:Y:S01]  /*07f0*/  STG.E desc[UR4][R2.64+0x18], R15 ;  /* 0x0000180f02007986 */ /* 0x0003e2000c101904 */
[----:B------:R-:W-:Y:S02]  /*0800*/  FMNMX R25, R25, UR7, PT ;  /* 0x0000000719197c09 */ /* 0x000fe4000b800000 */
[----:B------:R-:W-:Y:S02]  /*0810*/  FMNMX R17, R17, UR7, PT ;  /* 0x0000000711117c09 */ /* 0x000fe4000b800000 */
[----:B------:R-:W-:Y:S02]  /*0820*/  FMNMX R19, R19, UR7, PT ;  /* 0x0000000713137c09 */ /* 0x000fe4000b800000 */
[----:B------:R-:W-:Y:S02]  /*0830*/  FMNMX R5, R8, UR7, PT ;  /* 0x0000000708057c09 */ /* 0x000fe4000b800000 */
[----:B------:R-:W-:-:S02]  /*0840*/  FMNMX R7, R10, UR7, PT ;  /* 0x000000070a077c09 */ /* 0x000fc4000b800000 */
[----:B------:R-:W-:Y:S02]  /*0850*/  FMNMX R9, R9, UR7, PT ;  /* 0x0000000709097c09 */ /* 0x000fe4000b800000 */
[----:B------:R-:W-:Y:S02]  /*0860*/  FMNMX R11, R12, UR7, PT ;  /* 0x000000070c0b7c09 */ /* 0x000fe4000b800000 */
[----:B0-----:R-:W-:Y:S02]  /*0870*/  FMNMX R13, R6, UR7, PT ;  /* 0x00000007060d7c09 */ /* 0x001fe4000b800000 */
[----:B-1----:R-:W-:Y:S01]  /*0880*/  IADD3.X R15, PT, PT, RZ, R3, RZ, P2, !PT ;  /* 0x00000003ff0f7210 */ /* 0x002fe200017fe4ff */
[----:B------:R-:W-:Y:S04]  /*0890*/  STG.E desc[UR4][R2.64], R21 ;  /* 0x0000001502007986 */ /* 0x000fe8000c101904 */
        /* <DEDUP_REMOVED lines=8> */
[----:B------:R0:W-:Y:S02]  /*0920*/  STG.E desc[UR4][R2.64+0x34], R13 ;  /* 0x0000340d02007986 */ /* 0x0001e4000c101904 */
[----:B0-----:R-:W-:Y:S01]  /*0930*/  MOV R2, R4 ;  /* 0x0000000400027202 */ /* 0x001fe20000000f00 */
[----:B------:R-:W-:Y:S01]  /*0940*/  IMAD.MOV.U32 R3, RZ, RZ, R15 ;  /* 0x000000ffff037224 */ /* 0x000fe200078e000f */
[----:B------:R-:W-:Y:S06]  /*0950*/  @!P1 BRA `(.L_x_16) ;  /* 0xfffffff800a49947 */ /* 0x000fec000383ffff */
.L_x_15:
[----:B------:R-:W-:Y:S05]  /*0960*/  BSYNC.RECONVERGENT B1 ;  /* 0x0000000000017941 */ /* 0x000fea0003800200 */
.L_x_14:
[----:B------:R-:W-:Y:S01]  /*0970*/  IADD3 R4, PT, PT, -R0, RZ, RZ ;  /* 0x000000ff00047210 */ /* 0x000fe20007ffe1ff */
[----:B------:R-:W-:Y:S03]  /*0980*/  BSSY.RECONVERGENT B1, `(.L_x_17) ;  /* 0x0000032000017945 */ /* 0x000fe60003800200 */
[----:B------:R-:W-:-:S13]  /*0990*/  ISETP.GT.AND P1, PT, R4, 0x4, PT ;  /* 0x000000040400780c */ /* 0x000fda0003f24270 */
[----:B------:R-:W-:Y:S05]  /*09a0*/  @!P1 BRA `(.L_x_18) ;  /* 0x0000000000bc9947 */ /* 0x000fea0003800000 */
[----:B------:R-:W2:Y:S01]  /*09b0*/  LDG.E R4, desc[UR4][R2.64+-0x8] ;  /* 0xfffff80402047981 */ /* 0x000ea2000c1e1900 */
[----:B------:R-:W0:Y:S03]  /*09c0*/  LDCU.64 UR8, c[0x0][0x3a0] ;  /* 0x00007400ff0877ac */ /* 0x000e260008000a00 */
[----:B------:R-:W3:Y:S04]  /*09d0*/  LDG.E R6, desc[UR4][R2.64+-0x4] ;  /* 0xfffffc0402067981 */ /* 0x000ee8000c1e1900 */
[----:B------:R-:W4:Y:S04]  /*09e0*/  LDG.E R8, desc[UR4][R2.64] ;  /* 0x0000000402087981 */ /* 0x000f28000c1e1900 */
[----:B------:R-:W5:Y:S04]  /*09f0*/  LDG.E R10, desc[UR4][R2.64+0x4] ;  /* 0x00000404020a7981 */ /* 0x000f68000c1e1900 */
[----:B------:R-:W5:Y:S04]  /*0a00*/  LDG.E R12, desc[UR4][R2.64+0x8] ;  /* 0x00000804020c7981 */ /* 0x000f68000c1e1900 */
[----:B------:R-:W5:Y:S04]  /*0a10*/  LDG.E R14, desc[UR4][R2.64+0xc] ;  /* 0x00000c04020e7981 */ /* 0x000f68000c1e1900 */
[----:B------:R-:W5:Y:S04]  /*0a20*/  LDG.E R16, desc[UR4][R2.64+0x10] ;  /* 0x0000100402107981 */ /* 0x000f68000c1e1900 */
[----:B------:R-:W5:Y:S01]  /*0a30*/  LDG.E R18, desc[UR4][R2.64+0x14] ;  /* 0x0000140402127981 */ /* 0x000f62000c1e1900 */
[----:B------:R-:W-:-:S02]  /*0a40*/  PLOP3.LUT P0, PT, PT, PT, PT, 0x8, 0x80 ;  /* 0x000000000080781c */ /* 0x000fc40003f0e170 */
[----:B------:R-:W-:Y:S01]  /*0a50*/  IADD3 R0, PT, PT, R0, 0x8, RZ ;  /* 0x0000000800007810 */ /* 0x000fe20007ffe0ff */
[----:B--2---:R-:W-:-:S04]  /*0a60*/  FADD R5, -R4, 1 ;  /* 0x3f80000004057421 */ /* 0x004fc80000000100 */
[----:B0-----:R-:W-:Y:S01]  /*0a70*/  FFMA R5, R5, UR8, R4 ;  /* 0x0000000805057c23 */ /* 0x001fe20008000004 */
[----:B---3--:R-:W-:Y:S01]  /*0a80*/  FADD R7, -R6, 1 ;  /* 0x3f80000006077421 */ /* 0x008fe20000000100 */
[----:B------:R-:W-:Y:S01]  /*0a90*/  IADD3 R4, P1, PT, R2, 0x20, RZ ;  /* 0x0000002002047810 */ /* 0x000fe20007f3e0ff */
[----:B----4-:R-:W-:Y:S02]  /*0aa0*/  FADD R9, -R8, 1 ;  /* 0x3f80000008097421 */ /* 0x010fe40000000100 */
[----:B------:R-:W-:Y:S01]  /*0ab0*/  FFMA R7, R7, UR8, R6 ;  /* 0x0000000807077c23 */ /* 0x000fe20008000006 */
[----:B------:R-:W-:Y:S01]  /*0ac0*/  FMNMX R5, R5, UR9, PT ;  /* 0x0000000905057c09 */ /* 0x000fe2000b800000 */
[----:B-----5:R-:W-:Y:S01]  /*0ad0*/  FADD R11, -R10, 1 ;  /* 0x3f8000000a0b7421 */ /* 0x020fe20000000100 */
[----:B------:R-:W-:Y:S02]  /*0ae0*/  FFMA R9, R9, UR8, R8 ;  /* 0x0000000809097c23 */ /* 0x000fe40008000008 */
[----:B------:R-:W-:Y:S01]  /*0af0*/  FMNMX R7, R7, UR9, PT ;  /* 0x0000000907077c09 */ /* 0x000fe2000b800000 */
[----:B------:R0:W-:Y:S01]  /*0b00*/  STG.E desc[UR4][R2.64+-0x8], R5 ;  /* 0xfffff80502007986 */ /* 0x0001e2000c101904 */
[----:B------:R-:W-:Y:S01]  /*0b10*/  FADD R13, -R12, 1 ;  /* 0x3f8000000c0d7421 */ /* 0x000fe20000000100 */
[----:B------:R-:W-:Y:S01]  /*0b20*/  FFMA R11, R11, UR8, R10 ;  /* 0x000000080b0b7c23 */ /* 0x000fe2000800000a */
[----:B------:R-:W-:Y:S01]  /*0b30*/  FMNMX R9, R9, UR9, PT ;  /* 0x0000000909097c09 */ /* 0x000fe2000b800000 */
[----:B------:R-:W-:Y:S01]  /*0b40*/  STG.E desc[UR4][R2.64+-0x4], R7 ;  /* 0xfffffc0702007986 */ /* 0x000fe2000c101904 */
        /* <DEDUP_REMOVED lines=12> */
[----:B------:R-:W-:Y:S01]  /*0c10*/  FFMA R19, R19, UR8, R18 ;  /* 0x0000000813137c23 */ /* 0x000fe20008000012 */
[----:B0-----:R-:W-:-:S02]  /*0c20*/  IADD3.X R5, PT, PT, RZ, R3, RZ, P1, !PT ;  /* 0x00000003ff057210 */ /* 0x001fc40000ffe4ff */
[----:B------:R-:W-:Y:S01]  /*0c30*/  FMNMX R17, R17, UR9, PT ;  /* 0x0000000911117c09 */ /* 0x000fe2000b800000 */
[----:B------:R-:W-:Y:S01]  /*0c40*/  STG.E desc[UR4][R2.64+0xc], R15 ;  /* 0x00000c0f02007986 */ /* 0x000fe2000c101904 */
[----:B------:R-:W-:-:S03]  /*0c50*/  FMNMX R19, R19, UR9, PT ;  /* 0x0000000913137c09 */ /* 0x000fc6000b800000 */
[----:B------:R-:W-:Y:S04]  /*0c60*/  STG.E desc[UR4][R2.64+0x10], R17 ;  /* 0x0000101102007986 */ /* 0x000fe8000c101904 */
[----:B------:R0:W-:Y:S02]  /*0c70*/  STG.E desc[UR4][R2.64+0x14], R19 ;  /* 0x0000141302007986 */ /* 0x0001e4000c101904 */
[----:B0-----:R-:W-:Y:S01]  /*0c80*/  MOV R2, R4 ;  /* 0x0000000400027202 */ /* 0x001fe20000000f00 */
[----:B------:R-:W-:-:S07]  /*0c90*/  IMAD.MOV.U32 R3, RZ, RZ, R5 ;  /* 0x000000ffff037224 */ /* 0x000fce00078e0005 */
.L_x_18:
[----:B------:R-:W-:Y:S05]  /*0ca0*/  BSYNC.RECONVERGENT B1 ;  /* 0x0000000000017941 */ /* 0x000fea0003800200 */
.L_x_17:
[----:B------:R-:W-:-:S13]  /*0cb0*/  ISETP.NE.OR P0, PT, R0, RZ, P0 ;  /* 0x000000ff0000720c */ /* 0x000fda0000705670 */
[----:B------:R-:W-:Y:S05]  /*0cc0*/  @!P0 EXIT ;  /* 0x000000000000894d */ /* 0x000fea0003800000 */
.L_x_13:
[----:B------:R-:W-:Y:S05]  /*0cd0*/  BSYNC.RECONVERGENT B0 ;  /* 0x0000000000007941 */ /* 0x000fea0003800200 */
.L_x_12:
[----:B------:R-:W2:Y:S04]  /*0ce0*/  LDG.E R4, desc[UR4][R2.64+-0x8] ;  /* 0xfffff80402047981 */ /* 0x000ea8000c1e1900 */
[----:B------:R-:W3:Y:S04]  /*0cf0*/  LDG.E R6, desc[UR4][R2.64+-0x4] ;  /* 0xfffffc0402067981 */ /* 0x000ee8000c1e1900 */
[----:B------:R-:W4:Y:S04]  /*0d00*/  LDG.E R8, desc[UR4][R2.64] ;  /* 0x0000000402087981 */ /* 0x000f28000c1e1900 */
[----:B------:R-:W5:Y:S01]  /*0d10*/  LDG.E R10, desc[UR4][R2.64+0x4] ;  /* 0x00000404020a7981 */ /* 0x000f62000c1e1900 */
[----:B------:R-:W-:-:S04]  /*0d20*/  IADD3 R0, PT, PT, R0, 0x4, RZ ;  /* 0x0000000400007810 */ /* 0x000fc80007ffe0ff */
[----:B------:R-:W-:Y:S01]  /*0d30*/  ISETP.NE.AND P0, PT, R0, RZ, PT ;  /* 0x000000ff0000720c */ /* 0x000fe20003f05270 */
[----:B--2---:R-:W-:Y:S01]  /*0d40*/  FADD R5, -R4, 1 ;  /* 0x3f80000004057421 */ /* 0x004fe20000000100 */
[----:B---3--:R-:W-:-:S03]  /*0d50*/  FADD R7, -R6, 1 ;  /* 0x3f80000006077421 */ /* 0x008fc60000000100 */
[----:B------:R-:W-:Y:S01]  /*0d60*/  FFMA R5, R5, UR10, R4 ;  /* 0x0000000a05057c23 */ /* 0x000fe20008000004 */
[----:B------:R-:W-:Y:S01]  /*0d70*/  IADD3 R4, P1, PT, R2, 0x10, RZ ;  /* 0x0000001002047810 */ /* 0x000fe20007f3e0ff */
[----:B----4-:R-:W-:Y:S01]  /*0d80*/  FADD R9, -R8, 1 ;  /* 0x3f80000008097421 */ /* 0x010fe20000000100 */
[----:B------:R-:W-:Y:S02]  /*0d90*/  FFMA R7, R7, UR10, R6 ;  /* 0x0000000a07077c23 */ /* 0x000fe40008000006 */
[----:B------:R-:W-:Y:S01]  /*0da0*/  FMNMX R5, R5, UR11, PT ;  /* 0x0000000b05057c09 */ /* 0x000fe2000b800000 */
[----:B-----5:R-:W-:Y:S01]  /*0db0*/  FADD R11, -R10, 1 ;  /* 0x3f8000000a0b7421 */ /* 0x020fe20000000100 */
[----:B------:R-:W-:Y:S01]  /*0dc0*/  FFMA R9, R9, UR10, R8 ;  /* 0x0000000a09097c23 */ /* 0x000fe20008000008 */
[----:B------:R-:W-:Y:S02]  /*0dd0*/  FMNMX R7, R7, UR11, PT ;  /* 0x0000000b07077c09 */ /* 0x000fe4000b800000 */
[----:B------:R-:W-:Y:S01]  /*0de0*/  STG.E desc[UR4][R2.64+-0x8], R5 ;  /* 0xfffff80502007986 */ /* 0x000fe2000c101904 */
[----:B------:R-:W-:Y:S01]  /*0df0*/  FFMA R11, R11, UR10, R10 ;  /* 0x0000000a0b0b7c23 */ /* 0x000fe2000800000a */
[----:B------:R-:W-:-:S02]  /*0e00*/  IADD3.X R13, PT, PT, RZ, R3, RZ, P1, !PT ;  /* 0x00000003ff0d7210 */ /* 0x000fc40000ffe4ff */
[----:B------:R-:W-:Y:S01]  /*0e10*/  FMNMX R9, R9, UR11, PT ;  /* 0x0000000b09097c09 */ /* 0x000fe2000b800000 */
[----:B------:R-:W-:Y:S01]  /*0e20*/  STG.E desc[UR4][R2.64+-0x4], R7 ;  /* 0xfffffc0702007986 */ /* 0x000fe2000c101904 */
[----:B------:R-:W-:-:S03]  /*0e30*/  FMNMX R11, R11, UR11, PT ;  /* 0x0000000b0b0b7c09 */ /* 0x000fc6000b800000 */
[----:B------:R-:W-:Y:S04]  /*0e40*/  STG.E desc[UR4][R2.64], R9 ;  /* 0x0000000902007986 */ /* 0x000fe8000c101904 */
[----:B------:R0:W-:Y:S02]  /*0e50*/  STG.E desc[UR4][R2.64+0x4], R11 ;  /* 0x0000040b02007986 */ /* 0x0001e4000c101904 */
[----:B0-----:R-:W-:Y:S02]  /*0e60*/  MOV R2, R4 ;  /* 0x0000000400027202 */ /* 0x001fe40000000f00 */
[----:B------:R-:W-:Y:S01]  /*0e70*/  MOV R3, R13 ;  /* 0x0000000d00037202 */ /* 0x000fe20000000f00 */
[----:B------:R-:W-:Y:S06]  /*0e80*/  @P0 BRA `(.L_x_12) ;  /* 0xfffffffc00940947 */ /* 0x000fec000383ffff */
[----:B------:R-:W-:Y:S05]  /*0e90*/  EXIT ;  /* 0x000000000000794d */ /* 0x000fea0003800000 */
.L_x_19:
        /* <DEDUP_REMOVED lines=14> */
.L_x_159:


//--------------------- .text._ZN10assemblies4cuda27generate_synapses_optimizedEP17curandStateXORWOWPjPfS3_jf --------------------------
	.section	.text._ZN10assemblies4cuda27generate_synapses_optimizedEP17curandStateXORWOWPjPfS3_jf,"ax",@progbits
	.align	128
        .global         _ZN10assemblies4cuda27generate_synapses_optimizedEP17curandStateXORWOWPjPfS3_jf
        .type           _ZN10assemblies4cuda27generate_synapses_optimizedEP17curandStateXORWOWPjPfS3_jf,@function
        .size           _ZN10assemblies4cuda27generate_synapses_optimizedEP17curandStateXORWOWPjPfS3_jf,(.L_x_156 - _ZN10assemblies4cuda27generate_synapses_optimizedEP17curandStateXORWOWPjPfS3_jf)
        .other          _ZN10assemblies4cuda27generate_synapses_optimizedEP17curandStateXORWOWPjPfS3_jf,@"STO_CUDA_ENTRY STV_DEFAULT"
_ZN10assemblies4cuda27generate_synapses_optimizedEP17curandStateXORWOWPjPfS3_jf:
.text._ZN10assemblies4cuda27generate_synapses_optimizedEP17curandStateXORWOWPjPfS3_jf:
        /* <DEDUP_REMOVED lines=10> */
[----:B------:R-:W2:Y:S01]  /*00a0*/  LDC R0, c[0x0][0x3a4] ;  /* 0x0000e900ff007b82 */ /* 0x000ea20000000800 */
[----:B0-----:R-:W-:-:S05]  /*00b0*/  IMAD.WIDE.U32 R2, R10, 0x30, R2 ;  /* 0x000000300a027825 */ /* 0x001fca00078e0002 */
[----:B-1----:R0:W5:Y:S04]  /*00c0*/  LDG.E R17, desc[UR4][R2.64+0x20] ;  /* 0x0000200402117981 */ /* 0x002168000c1e1900 */
[----:B------:R0:W5:Y:S04]  /*00d0*/  LDG.E.64 R4, desc[UR4][R2.64+0x28] ;  /* 0x0000280402047981 */ /* 0x000168000c1e1b00 */
[----:B------:R0:W5:Y:S04]  /*00e0*/  LDG.E.64 R14, desc[UR4][R2.64] ;  /* 0x00000004020e7981 */ /* 0x000168000c1e1b00 */
[----:B------:R0:W5:Y:S04]  /*00f0*/  LDG.E.64 R6, desc[UR4][R2.64+0x8] ;  /* 0x0000080402067981 */ /* 0x000168000c1e1b00 */
[----:B------:R0:W5:Y:S04]  /*0100*/  LDG.E.64 R18, desc[UR4][R2.64+0x10] ;  /* 0x0000100402127981 */ /* 0x000168000c1e1b00 */
[----:B------:R0:W5:Y:S01]  /*0110*/  LDG.E.64 R8, desc[UR4][R2.64+0x18] ;  /* 0x0000180402087981 */ /* 0x000162000c1e1b00 */
[----:B--2---:R-:W-:Y:S01]  /*0120*/  FADD R0, -R0, 1 ;  /* 0x3f80000000007421 */ /* 0x004fe20000000100 */
[----:B------:R-:W-:-:S02]  /*0130*/  HFMA2 R12, -RZ, RZ, 1.5048828125, 33.21875 ;  /* 0x3e055027ff0c7431 */ /* 0x000fc400000001ff */
[----:B------:R-:W-:Y:S02]  /*0140*/  IMAD.MOV.U32 R21, RZ, RZ, 0x7f800000 ;  /* 0x7f800000ff157424 */ /* 0x000fe400078e00ff */
[----:B------:R-:W-:-:S13]  /*0150*/  FSETP.GEU.AND P0, PT, R0, 1.175494350822287508e-38, PT ;  /* 0x008000000000780b */ /* 0x000fda0003f0e000 */
[----:B------:R-:W-:-:S05]  /*0160*/  @!P0 FMUL R0, R0, 8388608 ;  /* 0x4b00000000008820 */ /* 0x000fca0000400000 */
[C---:B------:R-:W-:Y:S02]  /*0170*/  IADD3 R11, PT, PT, R0.reuse, -0x3f2aaaab, RZ ;  /* 0xc0d55555000b7810 */ /* 0x040fe40007ffe0ff */
[----:B------:R-:W-:Y:S02]  /*0180*/  FSETP.NEU.AND P3, PT, R0, RZ, PT ;  /* 0x000000ff0000720b */ /* 0x000fe40003f6d000 */
[----:B------:R-:W-:-:S05]  /*0190*/  LOP3.LUT R13, R11, 0xff800000, RZ, 0xc0, !PT ;  /* 0xff8000000b0d7812 */ /* 0x000fca00078ec0ff */
[----:B------:R-:W-:Y:S01]  /*01a0*/  IMAD.IADD R11, R0, 0x1, -R13 ;  /* 0x00000001000b7824 */ /* 0x000fe200078e0a0d */
[----:B------:R-:W-:-:S03]  /*01b0*/  I2FP.F32.S32 R13, R13 ;  /* 0x0000000d000d7245 */ /* 0x000fc60000201400 */
[----:B------:R-:W-:-:S04]  /*01c0*/  FADD R11, R11, -1 ;  /* 0xbf8000000b0b7421 */ /* 0x000fc80000000000 */
[----:B------:R-:W-:-:S04]  /*01d0*/  FFMA R12, R11, -R12, 0.14084610342979431152 ;  /* 0x3e1039f60b0c7423 */ /* 0x000fc8000000080c */
[----:B------:R-:W-:-:S04]  /*01e0*/  FFMA R12, R11, R12, -0.12148627638816833496 ;  /* 0xbdf8cdcc0b0c7423 */ /* 0x000fc8000000000c */
[----:B------:R-:W-:-:S04]  /*01f0*/  FFMA R12, R11, R12, 0.13980610668659210205 ;  /* 0x3e0f29550b0c7423 */ /* 0x000fc8000000000c */
[----:B------:R-:W-:-:S04]  /*0200*/  FFMA R12, R11, R12, -0.16684235632419586182 ;  /* 0xbe2ad8b90b0c7423 */ /* 0x000fc8000000000c */
[----:B------:R-:W-:-:S04]  /*0210*/  FFMA R12, R11, R12, 0.20012299716472625732 ;  /* 0x3e4ced0b0b0c7423 */ /* 0x000fc8000000000c */
[----:B------:R-:W-:-:S04]  /*0220*/  FFMA R12, R11, R12, -0.24999669194221496582 ;  /* 0xbe7fff220b0c7423 */ /* 0x000fc8000000000c */
[----:B------:R-:W-:-:S04]  /*0230*/  FFMA R12, R11, R12, 0.33333182334899902344 ;  /* 0x3eaaaa780b0c7423 */ /* 0x000fc8000000000c */
[C---:B------:R-:W-:Y:S01]  /*0240*/  FFMA R16, R11.reuse, R12, -0.5 ;  /* 0xbf0000000b107423 */ /* 0x040fe2000000000c */
[----:B------:R-:W-:Y:S02]  /*0250*/  FSEL R12, RZ, -23, P0 ;  /* 0xc1b80000ff0c7808 */ /* 0x000fe40000000000 */
[----:B------:R-:W-:Y:S01]  /*0260*/  ISETP.GT.U32.AND P0, PT, R0, 0x7f7fffff, PT ;  /* 0x7f7fffff0000780c */ /* 0x000fe20003f04070 */
[----:B------:R-:W-:Y:S02]  /*0270*/  FMUL R20, R11, R16 ;  /* 0x000000100b147220 */ /* 0x000fe40000400000 */
[----:B------:R-:W-:Y:S02]  /*0280*/  FFMA R16, R13, 1.1920928955078125e-07, R12 ;  /* 0x340000000d107823 */ /* 0x000fe4000000000c */
[----:B------:R-:W-:Y:S01]  /*0290*/  FFMA R11, R11, R20, R11 ;  /* 0x000000140b0b7223 */ /* 0x000fe2000000000b */
[----:B------:R-:W1:Y:S03]  /*02a0*/  LDC.64 R12, c[0x0][0x398] ;  /* 0x0000e600ff0c7b82 */ /* 0x000e660000000a00 */
[----:B------:R-:W-:-:S04]  /*02b0*/  FFMA R16, R16, 0.69314718246459960938, R11 ;  /* 0x3f31721810107823 */ /* 0x000fc8000000000b */
[----:B------:R-:W-:-:S05]  /*02c0*/  @P0 FFMA R16, R0, R21, +INF ;  /* 0x7f80000000100423 */ /* 0x000fca0000000015 */
[----:B------:R-:W-:-:S04]  /*02d0*/  IADD3 R11, PT, PT, R16, 0x1800000, RZ ;  /* 0x01800000100b7810 */ /* 0x000fc80007ffe0ff */
[----:B------:R-:W-:-:S04]  /*02e0*/  LOP3.LUT R11, R11, 0x7f800000, RZ, 0xc0, !PT ;  /* 0x7f8000000b0b7812 */ /* 0x000fc800078ec0ff */
[----:B------:R-:W-:Y:S01]  /*02f0*/  ISETP.GT.U32.AND P0, PT, R11, 0x1ffffff, PT ;  /* 0x01ffffff0b00780c */ /* 0x000fe20003f04070 */
[----:B-1----:R-:W-:-:S12]  /*0300*/  IMAD.WIDE.U32 R10, R10, 0x4, R12 ;  /* 0x000000040a0a7825 */ /* 0x002fd800078e000c */
[----:B0-----:R-:W-:Y:S05]  /*0310*/  @P0 BRA `(.L_x_20) ;  /* 0x0000000000100947 */ /* 0x001fea0003800000 */
[----:B------:R-:W-:-:S07]  /*0320*/  MOV R12, 0x340 ;  /* 0x00000340000c7802 */ /* 0x000fce0000000f00 */
[----:B-----5:R-:W-:Y:S05]  /*0330*/  CALL.REL.NOINC `($__internal_0_$__cuda_sm20_rcp_rn_f32_slowpath) ;  /* 0x0000000800107944 */ /* 0x020fea0003c00000 */
[----:B------:R-:W-:Y:S01]  /*0340*/  IMAD.MOV.U32 R12, RZ, RZ, R0 ;  /* 0x000000ffff0c7224 */ /* 0x000fe200078e0000 */
[----:B------:R-:W-:Y:S06]  /*0350*/  BRA `(.L_x_21) ;  /* 0x0000000000107947 */ /* 0x000fec0003800000 */
.L_x_20:
[----:B------:R-:W0:Y:S02]  /*0360*/  MUFU.RCP R13, R16 ;  /* 0x00000010000d7308 */ /* 0x000e240000001000 */
[----:B0-----:R-:W-:-:S04]  /*0370*/  FFMA R0, R16, R13, -1 ;  /* 0xbf80000010007423 */ /* 0x001fc8000000000d */
[----:B------:R-:W-:-:S04]  /*0380*/  FADD.FTZ R0, -R0, -RZ ;  /* 0x800000ff00007221 */ /* 0x000fc80000010100 */
[----:B------:R-:W-:-:S07]  /*0390*/  FFMA R12, R13, R0, R13 ;  /* 0x000000000d0c7223 */ /* 0x000fce000000000d */
.L_x_21:
[----:B-----5:R-:W-:Y:S01]  /*03a0*/  SHF.R.U32.HI R0, RZ, 0x2, R15 ;  /* 0x00000002ff007819 */ /* 0x020fe2000001160f */
[----:B------:R-:W0:Y:S01]  /*03b0*/  LDCU UR6, c[0x0][0x3a0] ;  /* 0x00007400ff0677ac */ /* 0x000e220008000800 */
[----:B------:R-:W-:Y:S01]  /*03c0*/  SHF.L.U32 R16, R19, 0x4, RZ ;  /* 0x0000000413107819 */ /* 0x000fe200000006ff */
[----:B------:R-:W-:Y:S01]  /*03d0*/  BSSY.RECONVERGENT B0, `(.L_x_22) ;  /* 0x000006f000007945 */ /* 0x000fe20003800200 */
[----:B------:R-:W-:Y:S01]  /*03e0*/  LOP3.LUT R0, R0, R15, RZ, 0x3c, !PT ;  /* 0x0000000f00007212 */ /* 0x000fe200078e3cff */
[----:B------:R-:W1:Y:S01]  /*03f0*/  LDCU UR7, c[0x0][0x3a0] ;  /* 0x00007400ff0777ac */ /* 0x000e620008000800 */
[----:B------:R-:W-:Y:S02]  /*0400*/  IADD3 R14, PT, PT, R14, 0x587c5, RZ ;  /* 0x000587c50e0e7810 */ /* 0x000fe40007ffe0ff */
[----:B------:R-:W-:Y:S01]  /*0410*/  MOV R15, 0x2f800000 ;  /* 0x2f800000000f7802 */ /* 0x000fe20000000f00 */
[----:B------:R-:W-:Y:S01]  /*0420*/  IMAD.SHL.U32 R13, R0, 0x2, RZ ;  /* 0x00000002000d7824 */ /* 0x000fe200078e00ff */
[----:B------:R-:W-:-:S04]  /*0430*/  FSEL R12, R12, -RZ, P3 ;  /* 0x800000ff0c0c7208 */ /* 0x000fc80001800000 */
[----:B------:R-:W-:Y:S01]  /*0440*/  LOP3.LUT R13, R19, R16, R13, 0x96, !PT ;  /* 0x00000010130d7212 */ /* 0x000fe200078e960d */
[----:B------:R-:W-:-:S03]  /*0450*/  IMAD.MOV.U32 R16, RZ, RZ, 0x3e055027 ;  /* 0x3e055027ff107424 */ /* 0x000fc600078e00ff */
[----:B------:R-:W-:-:S05]  /*0460*/  LOP3.LUT R13, R13, R0, RZ, 0x3c, !PT ;  /* 0x000000000d0d7212 */ /* 0x000fca00078e3cff */
[----:B------:R-:W-:-:S05]  /*0470*/  IMAD.IADD R0, R13, 0x1, R14 ;  /* 0x000000010d007824 */ /* 0x000fca00078e020e */
[----:B------:R-:W-:-:S05]  /*0480*/  I2FP.F32.U32 R0, R0 ;  /* 0x0000000000007245 */ /* 0x000fca0000201000 */
[----:B------:R-:W-:-:S05]  /*0490*/  FFMA R0, R0, R15, 1.1641532182693481445e-10 ;  /* 0x2f00000000007423 */ /* 0x000fca000000000f */
[----:B------:R-:W-:-:S13]  /*04a0*/  FSETP.GEU.AND P0, PT, R0, 1.175494350822287508e-38, PT ;  /* 0x008000000000780b */ /* 0x000fda0003f0e000 */
[----:B------:R-:W-:-:S04]  /*04b0*/  @!P0 FMUL R0, R0, 8388608 ;  /* 0x4b00000000008820 */ /* 0x000fc80000400000 */
[----:B------:R-:W-:-:S05]  /*04c0*/  VIADD R21, R0, 0xc0d55555 ;  /* 0xc0d5555500157836 */ /* 0x000fca0000000000 */
[----:B------:R-:W-:-:S04]  /*04d0*/  LOP3.LUT R21, R21, 0xff800000, RZ, 0xc0, !PT ;  /* 0xff80000015157812 */ /* 0x000fc800078ec0ff */
[-C--:B------:R-:W-:Y:S02]  /*04e0*/  IADD3 R15, PT, PT, R0, -R21.reuse, RZ ;  /* 0x80000015000f7210 */ /* 0x080fe40007ffe0ff */
        /* <DEDUP_REMOVED lines=13> */
[----:B------:R-:W-:Y:S01]  /*05c0*/  FFMA R16, R21, 1.1920928955078125e-07, R16 ;  /* 0x3400000015107823 */ /* 0x000fe20000000010 */
[----:B------:R-:W-:Y:S01]  /*05d0*/  MOV R21, 0x7f800000 ;  /* 0x7f80000000157802 */ /* 0x000fe20000000f00 */
[----:B------:R-:W-:-:S04]  /*05e0*/  FFMA R15, R15, R20, R15 ;  /* 0x000000140f0f7223 */ /* 0x000fc8000000000f */
[----:B------:R-:W-:-:S04]  /*05f0*/  FFMA R15, R16, 0.69314718246459960938, R15 ;  /* 0x3f317218100f7823 */ /* 0x000fc8000000000f */
[C---:B------:R-:W-:Y:S01]  /*0600*/  @P0 FFMA R15, R0.reuse, R21, +INF ;  /* 0x7f800000000f0423 */ /* 0x040fe20000000015 */
[----:B------:R-:W-:-:S04]  /*0610*/  FSETP.NEU.AND P0, PT, R0, RZ, PT ;  /* 0x000000ff0000720b */ /* 0x000fc80003f0d000 */
[----:B------:R-:W-:-:S05]  /*0620*/  FSEL R15, R15, -INF , P0 ;  /* 0xff8000000f0f7808 */ /* 0x000fca0000000000 */
[----:B------:R-:W-:-:S06]  /*0630*/  FMUL R15, R12, R15 ;  /* 0x0000000f0c0f7220 */ /* 0x000fcc0000400000 */
[----:B------:R-:W0:Y:S02]  /*0640*/  F2I.U32.FLOOR.NTZ R15, R15 ;  /* 0x0000000f000f7305 */ /* 0x000e240000207000 */
[----:B0-----:R-:W-:-:S13]  /*0650*/  ISETP.GE.U32.AND P0, PT, R15, UR6, PT ;  /* 0x000000060f007c0c */ /* 0x001fda000bf06070 */
[----:B-1----:R-:W-:Y:S05]  /*0660*/  @P0 BRA `(.L_x_23) ;  /* 0x0000000400140947 */ /* 0x002fea0003800000 */
[----:B------:R0:W5:Y:S01]  /*0670*/  LDG.E R0, desc[UR4][R10.64] ;  /* 0x000000040a007981 */ /* 0x000162000c1e1900 */
[----:B------:R-:W-:Y:S02]  /*0680*/  HFMA2 R21, -RZ, RZ, 0, 0 ;  /* 0x00000000ff157431 */ /* 0x000fe400000001ff */
[----:B------:R-:W-:Y:S01]  /*0690*/  IMAD.MOV.U32 R22, RZ, RZ, R19 ;  /* 0x000000ffff167224 */ /* 0x000fe200078e0013 */
[----:B------:R-:W-:Y:S01]  /*06a0*/  MOV R20, R18 ;  /* 0x0000001200147202 */ /* 0x000fe20000000f00 */
[----:B------:R-:W-:-:S07]  /*06b0*/  IMAD.MOV.U32 R16, RZ, RZ, R7 ;  /* 0x000000ffff107224 */ /* 0x000fce00078e0007 */
.L_x_24:
[----:B------:R-:W2:Y:S01]  /*06c0*/  LDG.E R18, desc[UR4][R10.64+0x4] ;  /* 0x000004040a127981 */ /* 0x000ea2000c1e1900 */
[----:B-----5:R-:W-:Y:S01]  /*06d0*/  IMAD.IADD R23, R0, 0x1, R21 ;  /* 0x0000000100177824 */ /* 0x020fe200078e0215 */
[----:B------:R-:W-:Y:S01]  /*06e0*/  MOV R7, R16 ;  /* 0x0000001000077202 */ /* 0x000fe20000000f00 */
[----:B------:R-:W-:-:S03]  /*06f0*/  IMAD.MOV.U32 R19, RZ, RZ, R22 ;  /* 0x000000ffff137224 */ /* 0x000fc600078e0016 */
[----:B--2---:R-:W-:Y:S02]  /*0700*/  ISETP.GE.U32.AND P0, PT, R23, R18, PT ;  /* 0x000000121700720c */ /* 0x004fe40003f06070 */
[----:B------:R-:W-:-:S11]  /*0710*/  MOV R18, R20 ;  /* 0x0000001400127202 */ /* 0x000fd60000000f00 */
[----:B------:R-:W-:Y:S05]  /*0720*/  @P0 BRA `(.L_x_23) ;  /* 0x0000000000e40947 */ /* 0x000fea0003800000 */
[----:B------:R-:W-:Y:S01]  /*0730*/  SHF.R.U32.HI R19, RZ, 0x2, R6 ;  /* 0x00000002ff137819 */ /* 0x000fe20000011606 */
[----:B------:R-:W-:Y:S01]  /*0740*/  IMAD.MOV.U32 R16, RZ, RZ, R20 ;  /* 0x000000ffff107224 */ /* 0x000fe200078e0014 */
[----:B------:R-:W-:Y:S01]  /*0750*/  MOV R20, R22 ;  /* 0x0000001600147202 */ /* 0x000fe20000000f00 */
[----:B------:R-:W-:Y:S01]  /*0760*/  IMAD.MOV.U32 R22, RZ, RZ, R13 ;  /* 0x000000ffff167224 */ /* 0x000fe200078e000d */
[----:B------:R-:W-:Y:S01]  /*0770*/  LOP3.LUT R19, R19, R6, RZ, 0x3c, !PT ;  /* 0x0000000613137212 */ /* 0x000fe200078e3cff */
[----:B------:R-:W-:Y:S01]  /*0780*/  IMAD.MOV.U32 R27, RZ, RZ, 0x3e055027 ;  /* 0x3e055027ff1b7424 */ /* 0x000fe200078e00ff */
[----:B------:R-:W-:Y:S01]  /*0790*/  IADD3 R14, PT, PT, R14, 0x587c5, RZ ;  /* 0x000587c50e0e7810 */ /* 0x000fe20007ffe0ff */
[----:B------:R-:W-:Y:S01]  /*07a0*/  IMAD.SHL.U32 R13, R22, 0x10, RZ ;  /* 0x00000010160d7824 */ /* 0x000fe200078e00ff */
[----:B------:R-:W-:Y:S02]  /*07b0*/  SHF.L.U32 R6, R19, 0x1, RZ ;  /* 0x0000000113067819 */ /* 0x000fe400000006ff */
[----:B------:R-:W-:-:S02]  /*07c0*/  IADD3 R21, PT, PT, R21, 0x1, RZ ;  /* 0x0000000115157810 */ /* 0x000fc40007ffe0ff */
[----:B------:R-:W-:-:S04]  /*07d0*/  LOP3.LUT R6, R22, R13, R6, 0x96, !PT ;  /* 0x0000000d16067212 */ /* 0x000fc800078e9606 */
[----:B------:R-:W-:Y:S01]  /*07e0*/  LOP3.LUT R13, R6, R19, RZ, 0x3c, !PT ;  /* 0x00000013060d7212 */ /* 0x000fe200078e3cff */
[----:B------:R-:W-:-:S04]  /*07f0*/  HFMA2 R19, -RZ, RZ, 0.1171875, 0 ;  /* 0x2f800000ff137431 */ /* 0x000fc800000001ff */
[----:B------:R-:W-:-:S05]  /*0800*/  IMAD.IADD R6, R13, 0x1, R14 ;  /* 0x000000010d067824 */ /* 0x000fca00078e020e */
[----:B------:R-:W-:-:S05]  /*0810*/  I2FP.F32.U32 R6, R6 ;  /* 0x0000000600067245 */ /* 0x000fca0000201000 */
[----:B------:R-:W-:Y:S02]  /*0820*/  FFMA R6, R6, R19, 1.1641532182693481445e-10 ;  /* 0x2f00000006067423 */ /* 0x000fe40000000013 */
[----:B------:R-:W1:Y:S03]  /*0830*/  LDC.64 R18, c[0x0][0x388] ;  /* 0x0000e200ff127b82 */ /* 0x000e660000000a00 */
[----:B------:R-:W-:-:S13]  /*0840*/  FSETP.GEU.AND P0, PT, R6, 1.175494350822287508e-38, PT ;  /* 0x008000000600780b */ /* 0x000fda0003f0e000 */
[----:B------:R-:W-:-:S04]  /*0850*/  @!P0 FMUL R6, R6, 8388608 ;  /* 0x4b00000006068820 */ /* 0x000fc80000400000 */
[----:B------:R-:W-:Y:S02]  /*0860*/  VIADD R25, R6, 0xc0d55555 ;  /* 0xc0d5555506197836 */ /* 0x000fe40000000000 */
[----:B-1----:R-:W-:-:S03]  /*0870*/  IMAD.WIDE.U32 R18, R23, 0x4, R18 ;  /* 0x0000000417127825 */ /* 0x002fc600078e0012 */
[----:B------:R-:W-:-:S04]  /*0880*/  LOP3.LUT R25, R25, 0xff800000, RZ, 0xc0, !PT ;  /* 0xff80000019197812 */ /* 0x000fc800078ec0ff */
[-C--:B------:R-:W-:Y:S01]  /*0890*/  IADD3 R24, PT, PT, R6, -R25.reuse, RZ ;  /* 0x8000001906187210 */ /* 0x080fe20007ffe0ff */
[----:B------:R1:W-:Y:S01]  /*08a0*/  STG.E desc[UR4][R18.64], R15 ;  /* 0x0000000f12007986 */ /* 0x0003e2000c101904 */
[----:B------:R-:W-:-:S03]  /*08b0*/  I2FP.F32.S32 R25, R25 ;  /* 0x0000001900197245 */ /* 0x000fc60000201400 */
[----:B------:R-:W-:-:S04]  /*08c0*/  FADD R24, R24, -1 ;  /* 0xbf80000018187421 */ /* 0x000fc80000000000 */
[----:B------:R-:W-:-:S04]  /*08d0*/  FFMA R27, R24, -R27, 0.14084610342979431152 ;  /* 0x3e1039f6181b7423 */ /* 0x000fc8000000081b */
[----:B------:R-:W-:Y:S01]  /*08e0*/  FFMA R27, R24, R27, -0.12148627638816833496 ;  /* 0xbdf8cdcc181b7423 */ /* 0x000fe2000000001b */
[----:B-1----:R-:W-:Y:S02]  /*08f0*/  FSEL R18, RZ, -23, P0 ;  /* 0xc1b80000ff127808 */ /* 0x002fe40000000000 */
[----:B------:R-:W-:Y:S01]  /*0900*/  ISETP.GT.U32.AND P0, PT, R6, 0x7f7fffff, PT ;  /* 0x7f7fffff0600780c */ /* 0x000fe20003f04070 */
[C---:B------:R-:W-:Y:S02]  /*0910*/  FFMA R27, R24.reuse, R27, 0.13980610668659210205 ;  /* 0x3e0f2955181b7423 */ /* 0x040fe4000000001b */
[----:B------:R-:W-:Y:S02]  /*0920*/  FFMA R25, R25, 1.1920928955078125e-07, R18 ;  /* 0x3400000019197823 */ /* 0x000fe40000000012 */
[C---:B------:R-:W-:Y:S01]  /*0930*/  FFMA R27, R24.reuse, R27, -0.16684235632419586182 ;  /* 0xbe2ad8b9181b7423 */ /* 0x040fe2000000001b */
[----:B------:R-:W1:Y:S03]  /*0940*/  LDC.64 R18, c[0x0][0x390] ;  /* 0x0000e400ff127b82 */ /* 0x000e660000000a00 */
[----:B------:R-:W-:-:S04]  /*0950*/  FFMA R27, R24, R27, 0.20012299716472625732 ;  /* 0x3e4ced0b181b7423 */ /* 0x000fc8000000001b */
[----:B------:R-:W-:-:S04]  /*0960*/  FFMA R27, R24, R27, -0.24999669194221496582 ;  /* 0xbe7fff22181b7423 */ /* 0x000fc8000000001b */
[----:B------:R-:W-:-:S04]  /*0970*/  FFMA R27, R24, R27, 0.33333182334899902344 ;  /* 0x3eaaaa78181b7423 */ /* 0x000fc8000000001b */
[----:B------:R-:W-:-:S04]  /*0980*/  FFMA R27, R24, R27, -0.5 ;  /* 0xbf000000181b7423 */ /* 0x000fc8000000001b */
[----:B------:R-:W-:-:S04]  /*0990*/  FMUL R27, R24, R27 ;  /* 0x0000001b181b7220 */ /* 0x000fc80000400000 */
[----:B------:R-:W-:Y:S01]  /*09a0*/  FFMA R24, R24, R27, R24 ;  /* 0x0000001b18187223 */ /* 0x000fe20000000018 */
[----:B-1----:R-:W-:-:S04]  /*09b0*/  IMAD.WIDE.U32 R18, R23, 0x4, R18 ;  /* 0x0000000417127825 */ /* 0x002fc800078e0012 */
[----:B------:R-:W-:Y:S01]  /*09c0*/  FFMA R24, R25, 0.69314718246459960938, R24 ;  /* 0x3f31721819187823 */ /* 0x000fe20000000018 */
[----:B------:R-:W-:Y:S01]  /*09d0*/  MOV R25, 0x7f800000 ;  /* 0x7f80000000197802 */ /* 0x000fe20000000f00 */
[----:B------:R-:W-:-:S04]  /*09e0*/  IMAD.MOV.U32 R23, RZ, RZ, 0x3f800000 ;  /* 0x3f800000ff177424 */ /* 0x000fc800078e00ff */
[C---:B------:R-:W-:Y:S01]  /*09f0*/  @P0 FFMA R24, R6.reuse, R25, +INF ;  /* 0x7f80000006180423 */ /* 0x040fe20000000019 */
[----:B------:R-:W-:Y:S01]  /*0a00*/  FSETP.NEU.AND P0, PT, R6, RZ, PT ;  /* 0x000000ff0600720b */ /* 0x000fe20003f0d000 */
[----:B------:R1:W-:Y:S03]  /*0a10*/  STG.E desc[UR4][R18.64], R23 ;  /* 0x0000001712007986 */ /* 0x0003e6000c101904 */
[----:B------:R-:W-:-:S05]  /*0a20*/  FSEL R25, R24, -INF , P0 ;  /* 0xff80000018197808 */ /* 0x000fca0000000000 */
[----:B------:R-:W-:-:S04]  /*0a30*/  FMUL R25, R12, R25 ;  /* 0x000000190c197220 */ /* 0x000fc80000400000 */
[----:B------:R-:W2:Y:S02]  /*0a40*/  F2I.U32.FLOOR.NTZ R6, R25 ;  /* 0x0000001900067305 */ /* 0x000ea40000207000 */
[----:B--2---:R-:W-:Y:S01]  /*0a50*/  IADD3 R15, PT, PT, R15, 0x1, R6 ;  /* 0x000000010f0f7810 */ /* 0x004fe20007ffe006 */
[----:B------:R-:W-:-:S03]  /*0a60*/  IMAD.MOV.U32 R6, RZ, RZ, R7 ;  /* 0x000000ffff067224 */ /* 0x000fc600078e0007 */
[----:B------:R-:W-:-:S13]  /*0a70*/  ISETP.GE.U32.AND P0, PT, R15, UR7, PT ;  /* 0x000000070f007c0c */ /* 0x000fda000bf06070 */
[----:B-1----:R-:W-:Y:S05]  /*0a80*/  @!P0 BRA `(.L_x_24) ;  /* 0xfffffffc000c8947 */ /* 0x002fea000383ffff */
[----:B------:R-:W-:Y:S01]  /*0a90*/  MOV R19, R22 ;  /* 0x0000001600137202 */ /* 0x000fe20000000f00 */
[----:B------:R-:W-:Y:S01]  /*0aa0*/  IMAD.MOV.U32 R18, RZ, RZ, R20 ;  /* 0x000000ffff127224 */ /* 0x000fe200078e0014 */
[----:B------:R-:W-:-:S07]  /*0ab0*/  MOV R7, R16 ;  /* 0x0000001000077202 */ /* 0x000fce0000000f00 */
.L_x_23:
[----:B------:R-:W-:Y:S05]  /*0ac0*/  BSYNC.RECONVERGENT B0 ;  /* 0x0000000000007941 */ /* 0x000fea0003800200 */
.L_x_22:
[----:B------:R-:W-:Y:S01]  /*0ad0*/  MOV R15, R6 ;  /* 0x00000006000f7202 */ /* 0x000fe20000000f00 */
[----:B------:R-:W-:Y:S01]  /*0ae0*/  IMAD.MOV.U32 R6, RZ, RZ, R7 ;  /* 0x000000ffff067224 */ /* 0x000fe200078e0007 */
[----:B------:R-:W-:Y:S01]  /*0af0*/  MOV R7, R18 ;  /* 0x0000001200077202 */ /* 0x000fe20000000f00 */
[----:B------:R-:W-:Y:S01]  /*0b00*/  STG.E.64 desc[UR4][R2.64+0x18], R8 ;  /* 0x0000180802007986 */ /* 0x000fe2000c101b04 */
[----:B------:R-:W-:-:S03]  /*0b10*/  MOV R12, R19 ;  /* 0x00000013000c7202 */ /* 0x000fc60000000f00 */
[----:B------:R-:W-:Y:S04]  /*0b20*/  STG.E.64 desc[UR4][R2.64+0x28], R4 ;  /* 0x0000280402007986 */ /* 0x000fe8000c101b04 */
[----:B------:R-:W-:Y:S04]  /*0b30*/  STG.E desc[UR4][R2.64+0x20], R17 ;  /* 0x0000201102007986 */ /* 0x000fe8000c101904 */
[----:B------:R-:W-:Y:S04]  /*0b40*/  STG.E.64 desc[UR4][R2.64], R14 ;  /* 0x0000000e02007986 */ /* 0x000fe8000c101b04 */
[----:B------:R-:W-:Y:S04]  /*0b50*/  STG.E.64 desc[UR4][R2.64+0x8], R6 ;  /* 0x0000080602007986 */ /* 0x000fe8000c101b04 */
[----:B------:R-:W-:Y:S01]  /*0b60*/  STG.E.64 desc[UR4][R2.64+0x10], R12 ;  /* 0x0000100c02007986 */ /* 0x000fe2000c101b04 */
[----:B------:R-:W-:Y:S05]  /*0b70*/  EXIT ;  /* 0x000000000000794d */ /* 0x000fea0003800000 */
        .weak           $__internal_0_$__cuda_sm20_rcp_rn_f32_slowpath
        .type           $__internal_0_$__cuda_sm20_rcp_rn_f32_slowpath,@function
        .size           $__internal_0_$__cuda_sm20_rcp_rn_f32_slowpath,(.L_x_156 - $__internal_0_$__cuda_sm20_rcp_rn_f32_slowpath)
$__internal_0_$__cuda_sm20_rcp_rn_f32_slowpath:
[----:B------:R-:W-:Y:S01]  /*0b80*/  IMAD.SHL.U32 R13, R16, 0x2, RZ ;  /* 0x00000002100d7824 */ /* 0x000fe200078e00ff */
[----:B------:R-:W-:-:S04]  /*0b90*/  MOV R0, R16 ;  /* 0x0000001000007202 */ /* 0x000fc80000000f00 */
[----:B------:R-:W-:-:S04]  /*0ba0*/  SHF.R.U32.HI R13, RZ, 0x18, R13 ;  /* 0x00000018ff0d7819 */ /* 0x000fc8000001160d */
[----:B------:R-:W-:-:S13]  /*0bb0*/  ISETP.NE.U32.AND P0, PT, R13, RZ, PT ;  /* 0x000000ff0d00720c */ /* 0x000fda0003f05070 */
[----:B------:R-:W-:Y:S05]  /*0bc0*/  @P0 BRA `(.L_x_25) ;  /* 0x00000000002c0947 */ /* 0x000fea0003800000 */
[----:B------:R-:W-:-:S04]  /*0bd0*/  SHF.L.U32 R13, R0, 0x1, RZ ;  /* 0x00000001000d7819 */ /* 0x000fc800000006ff */
[----:B------:R-:W-:-:S13]  /*0be0*/  ISETP.NE.AND P0, PT, R13, RZ, PT ;  /* 0x000000ff0d00720c */ /* 0x000fda0003f05270 */
[----:B------:R2:W3:Y:S01]  /*0bf0*/  @!P0 MUFU.RCP R13, R0 ;  /* 0x00000000000d8308 */ /* 0x0004e20000001000 */
[----:B------:R-:W-:Y:S05]  /*0c00*/  @!P0 BRA `(.L_x_26) ;  /* 0x0000000000a48947 */ /* 0x000fea0003800000 */
[----:B------:R-:W-:-:S04]  /*0c10*/  FFMA R16, R0, 1.84467440737095516160e+19, RZ ;  /* 0x5f80000000107823 */ /* 0x000fc800000000ff */
[----:B---3--:R-:W2:Y:S02]  /*0c20*/  MUFU.RCP R13, R16 ;  /* 0x00000010000d7308 */ /* 0x008ea40000001000 */
[----:B--2---:R-:W-:-:S04]  /*0c30*/  FFMA R0, R16, R13, -1 ;  /* 0xbf80000010007423 */ /* 0x004fc8000000000d */
[----:B------:R-:W-:-:S04]  /*0c40*/  FADD.FTZ R0, -R0, -RZ ;  /* 0x800000ff00007221 */ /* 0x000fc80000010100 */
[----:B------:R-:W-:-:S04]  /*0c50*/  FFMA R0, R13, R0, R13 ;  /* 0x000000000d007223 */ /* 0x000fc8000000000d */
[----:B------:R-:W-:Y:S01]  /*0c60*/  FFMA R13, R0, 1.84467440737095516160e+19, RZ ;  /* 0x5f800000000d7823 */ /* 0x000fe200000000ff */
[----:B------:R-:W-:Y:S06]  /*0c70*/  BRA `(.L_x_26) ;  /* 0x0000000000887947 */ /* 0x000fec0003800000 */
.L_x_25:
[----:B------:R-:W-:-:S05]  /*0c80*/  VIADD R16, R13, 0xffffff03 ;  /* 0xffffff030d107836 */ /* 0x000fca0000000000 */
[----:B------:R-:W-:-:S13]  /*0c90*/  ISETP.GT.U32.AND P0, PT, R16, 0x1, PT ;  /* 0x000000011000780c */ /* 0x000fda0003f04070 */
[----:B------:R-:W-:Y:S05]  /*0ca0*/  @P0 BRA `(.L_x_27) ;  /* 0x0000000000780947 */ /* 0x000fea0003800000 */
[----:B------:R-:W-:Y:S01]  /*0cb0*/  LOP3.LUT R20, R0, 0x7fffff, RZ, 0xc0, !PT ;  /* 0x007fffff00147812 */ /* 0x000fe200078ec0ff */
[----:B------:R-:W-:-:S03]  /*0cc0*/  HFMA2 R25, -RZ, RZ, 0, 1.78813934326171875e-07 ;  /* 0x00000003ff197431 */ /* 0x000fc600000001ff */
[----:B------:R-:W-:-:S04]  /*0cd0*/  LOP3.LUT R20, R20, 0x3f800000, RZ, 0xfc, !PT ;  /* 0x3f80000014147812 */ /* 0x000fc800078efcff */
[----:B------:R-:W0:Y:S01]  /*0ce0*/  MUFU.RCP R21, R20 ;  /* 0x0000001400157308 */ /* 0x000e220000001000 */
[----:B------:R-:W-:Y:S01]  /*0cf0*/  SHF.L.U32 R24, R25, R16, RZ ;  /* 0x0000001019187219 */ /* 0x000fe200000006ff */
[----:B0-----:R-:W-:-:S04]  /*0d00*/  FFMA R22, R20, R21, -1 ;  /* 0xbf80000014167423 */ /* 0x001fc80000000015 */
[----:B------:R-:W-:-:S04]  /*0d10*/  FADD.FTZ R22, -R22, -RZ ;  /* 0x800000ff16167221 */ /* 0x000fc80000010100 */
[CCC-:B------:R-:W-:Y:S01]  /*0d20*/  FFMA.RM R23, R21.reuse, R22.reuse, R21.reuse ;  /* 0x0000001615177223 */ /* 0x1c0fe20000004015 */
[----:B------:R-:W-:-:S04]  /*0d30*/  FFMA.RP R22, R21, R22, R21 ;  /* 0x0000001615167223 */ /* 0x000fc80000008015 */
[C---:B------:R-:W-:Y:S02]  /*0d40*/  LOP3.LUT R21, R23.reuse, 0x7fffff, RZ, 0xc0, !PT ;  /* 0x007fffff17157812 */ /* 0x040fe400078ec0ff */
[----:B------:R-:W-:Y:S02]  /*0d50*/  FSETP.NEU.FTZ.AND P0, PT, R23, R22, PT ;  /* 0x000000161700720b */ /* 0x000fe40003f1d000 */
[----:B------:R-:W-:Y:S02]  /*0d60*/  LOP3.LUT R21, R21, 0x800000, RZ, 0xfc, !PT ;  /* 0x0080000015157812 */ /* 0x000fe400078efcff */
[----:B------:R-:W-:Y:S02]  /*0d70*/  SEL R22, RZ, 0xffffffff, !P0 ;  /* 0xffffffffff167807 */ /* 0x000fe40004000000 */
[----:B------:R-:W-:Y:S02]  /*0d80*/  LOP3.LUT R23, R24, R21, RZ, 0xc0, !PT ;  /* 0x0000001518177212 */ /* 0x000fe400078ec0ff */
[----:B------:R-:W-:-:S02]  /*0d90*/  IADD3 R22, PT, PT, -R22, RZ, RZ ;  /* 0x000000ff16167210 */ /* 0x000fc40007ffe1ff */
[-C--:B------:R-:W-:Y:S02]  /*0da0*/  SHF.R.U32.HI R23, RZ, R16.reuse, R23 ;  /* 0x00000010ff177219 */ /* 0x080fe40000011617 */
[----:B------:R-:W-:Y:S02]  /*0db0*/  LOP3.LUT P1, RZ, R22, R16, R21, 0xf8, !PT ;  /* 0x0000001016ff7212 */ /* 0x000fe4000782f815 */
[C---:B------:R-:W-:Y:S02]  /*0dc0*/  LOP3.LUT P0, RZ, R23.reuse, 0x1, RZ, 0xc0, !PT ;  /* 0x0000000117ff7812 */ /* 0x040fe4000780c0ff */
[----:B------:R-:W-:-:S04]  /*0dd0*/  LOP3.LUT P2, RZ, R23, 0x2, RZ, 0xc0, !PT ;  /* 0x0000000217ff7812 */ /* 0x000fc8000784c0ff */
[----:B------:R-:W-:Y:S02]  /*0de0*/  PLOP3.LUT P0, PT, P0, P1, P2, 0xe0, 0x0 ;  /* 0x000000000000781c */ /* 0x000fe40000703c20 */
[----:B------:R-:W-:Y:S02]  /*0df0*/  LOP3.LUT P1, RZ, R0, 0x7fffff, RZ, 0xc0, !PT ;  /* 0x007fffff00ff7812 */ /* 0x000fe4000782c0ff */
[----:B------:R-:W-:-:S05]  /*0e00*/  SEL R16, RZ, 0x1, !P0 ;  /* 0x00000001ff107807 */ /* 0x000fca0004000000 */
[----:B------:R-:W-:-:S05]  /*0e10*/  IMAD.MOV R16, RZ, RZ, -R16 ;  /* 0x000000ffff107224 */ /* 0x000fca00078e0a10 */
[----:B------:R-:W-:Y:S02]  /*0e20*/  ISETP.GE.AND P0, PT, R16, RZ, PT ;  /* 0x000000ff1000720c */ /* 0x000fe40003f06270 */
[----:B------:R-:W-:-:S04]  /*0e30*/  IADD3 R16, PT, PT, R13, -0xfc, RZ ;  /* 0xffffff040d107810 */ /* 0x000fc80007ffe0ff */
[----:B------:R-:W-:-:S07]  /*0e40*/  SHF.R.U32.HI R13, RZ, R16, R21 ;  /* 0x00000010ff0d7219 */ /* 0x000fce0000011615 */
[----:B------:R-:W-:-:S05]  /*0e50*/  @!P0 IADD3 R13, PT, PT, R13, 0x1, RZ ;  /* 0x000000010d0d8810 */ /* 0x000fca0007ffe0ff */
[----:B------:R-:W-:-:S05]  /*0e60*/  @!P1 IMAD.SHL.U32 R13, R13, 0x2, RZ ;  /* 0x000000020d0d9824 */ /* 0x000fca00078e00ff */
[----:B------:R-:W-:Y:S01]  /*0e70*/  LOP3.LUT R13, R13, 0x80000000, R0, 0xf8, !PT ;  /* 0x800000000d0d7812 */ /* 0x000fe200078ef800 */
[----:B------:R-:W-:Y:S06]  /*0e80*/  BRA `(.L_x_26) ;  /* 0x0000000000047947 */ /* 0x000fec0003800000 */
.L_x_27:
[----:B------:R0:W1:Y:S02]  /*0e90*/  MUFU.RCP R13, R0 ;  /* 0x00000000000d7308 */ /* 0x0000640000001000 */
.L_x_26:
[----:B0123--:R-:W-:Y:S02]  /*0ea0*/  MOV R0, R13 ;  /* 0x0000000d00007202 */ /* 0x00ffe40000000f00 */
[----:B------:R-:W-:-:S04]  /*0eb0*/  MOV R13, 0x0 ;  /* 0x00000000000d7802 */ /* 0x000fc80000000f00 */
[----:B------:R-:W-:Y:S05]  /*0ec0*/  RET.REL.NODEC R12 `(_ZN10assemblies4cuda27generate_synapses_optimizedEP17curandStateXORWOWPjPfS3_jf) ;  /* 0xfffffff00c4c7950 */ /* 0x000fea0003c3ffff */
.L_x_28:
        /* <DEDUP_REMOVED lines=11> */
.L_x_156:


//--------------------- .text._ZN10assemblies4cuda29generate_candidates_optimizedEP17curandStateXORWOWPfjfff --------------------------
	.section	.text._ZN10assemblies4cuda29generate_candidates_optimizedEP17curandStateXORWOWPfjfff,"ax",@progbits
	.align	128
        .global         _ZN10assemblies4cuda29generate_candidates_optimizedEP17curandStateXORWOWPfjfff
        .type           _ZN10assemblies4cuda29generate_candidates_optimizedEP17curandStateXORWOWPfjfff,@function
        .size           _ZN10assemblies4cuda29generate_candidates_optimizedEP17curandStateXORWOWPfjfff,(.L_x_157 - _ZN10assemblies4cuda29generate_candidates_optimizedEP17curandStateXORWOWPfjfff)
        .other          _ZN10assemblies4cuda29generate_candidates_optimizedEP17curandStateXORWOWPfjfff,@"STO_CUDA_ENTRY STV_DEFAULT"
_ZN10assemblies4cuda29generate_candidates_optimizedEP17curandStateXORWOWPfjfff:
.text._ZN10assemblies4cuda29generate_candidates_optimizedEP17curandStateXORWOWPfjfff:
        /* <DEDUP_REMOVED lines=18> */
[----:B------:R-:W-:Y:S01]  /*0120*/  HFMA2 R20, -RZ, RZ, 0, 0 ;  /* 0x00000000ff147431 */ /* 0x000fe200000001ff */
[----:B--2---:R-:W-:Y:S06]  /*0130*/  BSSY.RECONVERGENT B0, `(.L_x_29) ;  /* 0x000005a000007945 */ /* 0x004fec0003800200 */
.L_x_35:
[----:B-----5:R-:W-:Y:S01]  /*0140*/  ISETP.NE.AND P0, PT, R12, 0x1, PT ;  /* 0x000000010c00780c */ /* 0x020fe20003f05270 */
[----:B------:R-:W-:Y:S01]  /*0150*/  BSSY.RECONVERGENT B1, `(.L_x_30) ;  /* 0x0000051000017945 */ /* 0x000fe20003800200 */
[----:B------:R-:W-:Y:S01]  /*0160*/  IMAD.MOV.U32 R0, RZ, RZ, R23 ;  /* 0x000000ffff007224 */ /* 0x000fe200078e0017 */
[----:B------:R-:W-:Y:S01]  /*0170*/  MOV R15, R11 ;  /* 0x0000000b000f7202 */ /* 0x000fe20000000f00 */
[----:B------:R-:W-:Y:S01]  /*0180*/  IMAD.MOV.U32 R14, RZ, RZ, R10 ;  /* 0x000000ffff0e7224 */ /* 0x000fe200078e000a */
[----:B------:R-:W-:Y:S01]  /*0190*/  MOV R19, R9 ;  /* 0x0000000900137202 */ /* 0x000fe20000000f00 */
[----:B------:R-:W-:-:S07]  /*01a0*/  IMAD.MOV.U32 R12, RZ, RZ, RZ ;  /* 0x000000ffff0c7224 */ /* 0x000fce00078e00ff */
[----:B------:R-:W-:Y:S05]  /*01b0*/  @!P0 BRA `(.L_x_31) ;  /* 0x0000000400288947 */ /* 0x000fea0003800000 */
[----:B------:R-:W-:Y:S01]  /*01c0*/  SHF.R.U32.HI R0, RZ, 0x2, R7 ;  /* 0x00000002ff007819 */ /* 0x000fe20000011607 */
[----:B------:R-:W-:Y:S01]  /*01d0*/  BSSY.RECONVERGENT B2, `(.L_x_32) ;  /* 0x000003c000027945 */ /* 0x000fe20003800200 */
[----:B------:R-:W-:Y:S02]  /*01e0*/  SHF.L.U32 R12, R11, 0x4, RZ ;  /* 0x000000040b0c7819 */ /* 0x000fe400000006ff */
[----:B------:R-:W-:Y:S02]  /*01f0*/  LOP3.LUT R0, R0, R7, RZ, 0x3c, !PT ;  /* 0x0000000700007212 */ /* 0x000fe400078e3cff */
[----:B------:R-:W-:-:S03]  /*0200*/  MOV R17, 0x7f800000 ;  /* 0x7f80000000117802 */ /* 0x000fc60000000f00 */
[----:B------:R-:W-:-:S05]  /*0210*/  IMAD.SHL.U32 R7, R0, 0x2, RZ ;  /* 0x0000000200077824 */ /* 0x000fca00078e00ff */
[----:B------:R-:W-:Y:S01]  /*0220*/  LOP3.LUT R7, R11, R12, R7, 0x96, !PT ;  /* 0x0000000c0b077212 */ /* 0x000fe200078e9607 */
[----:B------:R-:W-:-:S03]  /*0230*/  IMAD.MOV.U32 R12, RZ, RZ, 0x3e055027 ;  /* 0x3e055027ff0c7424 */ /* 0x000fc600078e00ff */
[----:B------:R-:W-:Y:S02]  /*0240*/  LOP3.LUT R14, R7, R0, RZ, 0x3c, !PT ;  /* 0x00000000070e7212 */ /* 0x000fe400078e3cff */
[----:B------:R-:W-:Y:S02]  /*0250*/  MOV R7, 0x2f800000 ;  /* 0x2f80000000077802 */ /* 0x000fe40000000f00 */
[C---:B------:R-:W-:Y:S02]  /*0260*/  IADD3 R0, PT, PT, R6.reuse, 0x587c5, R14 ;  /* 0x000587c506007810 */ /* 0x040fe40007ffe00e */
[----:B------:R-:W-:Y:S02]  /*0270*/  IADD3 R6, PT, PT, R6, 0xb0f8a, RZ ;  /* 0x000b0f8a06067810 */ /* 0x000fe40007ffe0ff */
        /* <DEDUP_REMOVED lines=22> */
[----:B------:R-:W-:-:S03]  /*03e0*/  SHF.R.U32.HI R7, RZ, 0x2, R8 ;  /* 0x00000002ff077819 */ /* 0x000fc60000011608 */
[----:B------:R-:W-:Y:S01]  /*03f0*/  FFMA R15, R12, 0.69314718246459960938, R15 ;  /* 0x3f3172180c0f7823 */ /* 0x000fe2000000000f */
[----:B------:R-:W-:Y:S01]  /*0400*/  LOP3.LUT R7, R7, R8, RZ, 0x3c, !PT ;  /* 0x0000000807077212 */ /* 0x000fe200078e3cff */
[----:B------:R-:W-:Y:S02]  /*0410*/  IMAD.SHL.U32 R8, R14, 0x10, RZ ;  /* 0x000000100e087824 */ /* 0x000fe400078e00ff */
[C---:B------:R-:W-:Y:S01]  /*0420*/  @P0 FFMA R15, R0.reuse, R17, +INF ;  /* 0x7f800000000f0423 */ /* 0x040fe20000000011 */
[----:B------:R-:W-:Y:S02]  /*0430*/  SHF.L.U32 R12, R7, 0x1, RZ ;  /* 0x00000001070c7819 */ /* 0x000fe400000006ff */
[----:B------:R-:W-:Y:S01]  /*0440*/  FSETP.NEU.AND P0, PT, R0, RZ, PT ;  /* 0x000000ff0000720b */ /* 0x000fe20003f0d000 */
[----:B------:R-:W-:Y:S01]  /*0450*/  FMUL R15, R15, -2 ;  /* 0xc00000000f0f7820 */ /* 0x000fe20000400000 */
[----:B------:R-:W-:-:S04]  /*0460*/  LOP3.LUT R7, R7, R12, R8, 0x96, !PT ;  /* 0x0000000c07077212 */ /* 0x000fc800078e9608 */
[----:B------:R-:W-:Y:S02]  /*0470*/  FSEL R12, R15, +INF , P0 ;  /* 0x7f8000000f0c7808 */ /* 0x000fe40000000000 */
[----:B------:R-:W-:Y:S02]  /*0480*/  LOP3.LUT R15, R7, R14, RZ, 0x3c, !PT ;  /* 0x0000000e070f7212 */ /* 0x000fe400078e3cff */
[----:B------:R-:W-:Y:S01]  /*0490*/  IADD3 R7, PT, PT, R12, -0xd000000, RZ ;  /* 0xf30000000c077810 */ /* 0x000fe20007ffe0ff */
[----:B------:R1:W2:Y:S02]  /*04a0*/  MUFU.RSQ R17, R12 ;  /* 0x0000000c00117308 */ /* 0x0002a40000001400 */
[----:B------:R-:W-:Y:S01]  /*04b0*/  IMAD.IADD R0, R15, 0x1, R6 ;  /* 0x000000010f007824 */ /* 0x000fe200078e0206 */
[----:B------:R-:W-:Y:S01]  /*04c0*/  ISETP.GT.U32.AND P0, PT, R7, 0x727fffff, PT ;  /* 0x727fffff0700780c */ /* 0x000fe20003f04070 */
[----:B------:R-:W-:-:S03]  /*04d0*/  HFMA2 R7, -RZ, RZ, 0.1495361328125, 0.0004794597625732421875 ;  /* 0x30c90fdbff077431 */ /* 0x000fc600000001ff */
[----:B------:R-:W-:-:S05]  /*04e0*/  I2FP.F32.U32 R0, R0 ;  /* 0x0000000000007245 */ /* 0x000fca0000201000 */
[----:B------:R-:W-:-:S04]  /*04f0*/  FFMA R7, R0, R7, 7.314590599882819788e-10 ;  /* 0x30490fdb00077423 */ /* 0x000fc80000000007 */
[----:B-1----:R-:W-:Y:S05]  /*0500*/  @!P0 BRA `(.L_x_33) ;  /* 0x0000000000108947 */ /* 0x002fea0003800000 */
[----:B------:R-:W-:-:S07]  /*0510*/  MOV R22, 0x530 ;  /* 0x0000053000167802 */ /* 0x000fce0000000f00 */
[----:B0-2---:R-:W-:Y:S05]  /*0520*/  CALL.REL.NOINC `($__internal_1_$__cuda_sm20_sqrt_rn_f32_slowpath) ;  /* 0x0000000000a47944 */ /* 0x005fea0003c00000 */
[----:B------:R-:W-:Y:S01]  /*0530*/  MOV R23, R8 ;  /* 0x0000000800177202 */ /* 0x000fe20000000f00 */
[----:B------:R-:W-:Y:S06]  /*0540*/  BRA `(.L_x_34) ;  /* 0x0000000000107947 */ /* 0x000fec0003800000 */
.L_x_33:
[----:B--2---:R-:W-:Y:S01]  /*0550*/  FMUL.FTZ R23, R12, R17 ;  /* 0x000000110c177220 */ /* 0x004fe20000410000 */
[----:B------:R-:W-:-:S03]  /*0560*/  FMUL.FTZ R8, R17, 0.5 ;  /* 0x3f00000011087820 */ /* 0x000fc60000410000 */
[----:B------:R-:W-:-:S04]  /*0570*/  FFMA R0, -R23, R23, R12 ;  /* 0x0000001717007223 */ /* 0x000fc8000000010c */
[----:B------:R-:W-:-:S07]  /*0580*/  FFMA R23, R0, R8, R23 ;  /* 0x0000000800177223 */ /* 0x000fce0000000017 */
.L_x_34:
[----:B------:R-:W-:Y:S05]  /*0590*/  BSYNC.RECONVERGENT B2 ;  /* 0x0000000000027941 */ /* 0x000fea0003800200 */
.L_x_32:
[----:B------:R-:W-:Y:S01]  /*05a0*/  FMUL.RZ R16, R7, 0.15915493667125701904 ;  /* 0x3e22f98307107820 */ /* 0x000fe2000040c000 */
[----:B------:R-:W-:Y:S01]  /*05b0*/  MOV R7, R9 ;  /* 0x0000000900077202 */ /* 0x000fe20000000f00 */
[----:B------:R-:W-:Y:S01]  /*05c0*/  IMAD.MOV.U32 R12, RZ, RZ, 0x1 ;  /* 0x00000001ff0c7424 */ /* 0x000fe200078e00ff */
[-C--:B------:R-:W-:Y:S01]  /*05d0*/  MOV R19, R11.reuse ;  /* 0x0000000b00137202 */ /* 0x080fe20000000f00 */
[----:B------:R-:W1:Y:S01]  /*05e0*/  MUFU.SIN R0, R16 ;  /* 0x0000001000007308 */ /* 0x000e620000000400 */
[----:B------:R-:W-:Y:S02]  /*05f0*/  MOV R9, R11 ;  /* 0x0000000b00097202 */ /* 0x000fe40000000f00 */
[----:B------:R-:W-:-:S05]  /*0600*/  MOV R11, R15 ;  /* 0x0000000f000b7202 */ /* 0x000fca0000000f00 */
[----:B------:R-:W2:Y:S01]  /*0610*/  MUFU.COS R8, R16 ;  /* 0x0000001000087308 */ /* 0x000ea20000000000 */
[-C--:B-1----:R-:W-:Y:S01]  /*0620*/  FMUL R0, R0, R23.reuse ;  /* 0x0000001700007220 */ /* 0x082fe20000400000 */
[----:B--2---:R-:W-:Y:S01]  /*0630*/  FMUL R23, R8, R23 ;  /* 0x0000001708177220 */ /* 0x004fe20000400000 */
[----:B------:R-:W-:Y:S02]  /*0640*/  IMAD.MOV.U32 R8, RZ, RZ, R10 ;  /* 0x000000ffff087224 */ /* 0x000fe400078e000a */
[----:B------:R-:W-:-:S07]  /*0650*/  IMAD.MOV.U32 R10, RZ, RZ, R14 ;  /* 0x000000ffff0a7224 */ /* 0x000fce00078e000e */
.L_x_31:
[----:B------:R-:W-:Y:S05]  /*0660*/  BSYNC.RECONVERGENT B1 ;  /* 0x0000000000017941 */ /* 0x000fea0003800200 */
.L_x_30:
[----:B------:R-:W1:Y:S01]  /*0670*/  LDC.64 R16, c[0x0][0x398] ;  /* 0x0000e600ff107b82 */ /* 0x000e620000000a00 */
[C---:B------:R-:W-:Y:S02]  /*0680*/  ISETP.GE.U32.AND P0, PT, R20.reuse, 0x63, PT ;  /* 0x000000631400780c */ /* 0x040fe40003f06070 */
[----:B------:R-:W-:Y:S01]  /*0690*/  IADD3 R20, PT, PT, R20, 0x1, RZ ;  /* 0x0000000114147810 */ /* 0x000fe20007ffe0ff */
[----:B-1----:R-:W-:-:S05]  /*06a0*/  FFMA R16, R0, R16, R21 ;  /* 0x0000001000107223 */ /* 0x002fca0000000015 */
[----:B------:R-:W-:-:S13]  /*06b0*/  FSETP.LT.AND P1, PT, R16, R17, PT ;  /* 0x000000111000720b */ /* 0x000fda0003f21000 */
[----:B------:R-:W-:Y:S05]  /*06c0*/  @!P0 BRA P1, `(.L_x_35) ;  /* 0xfffffff8009c8947 */ /* 0x000fea000083ffff */
[----:B------:R-:W-:Y:S05]  /*06d0*/  BSYNC.RECONVERGENT B0 ;  /* 0x0000000000007941 */ /* 0x000fea0003800200 */
.L_x_29:
[----:B------:R-:W1:Y:S01]  /*06e0*/  LDC.64 R10, c[0x0][0x388] ;  /* 0x0000e200ff0a7b82 */ /* 0x000e620000000a00 */
[----:B------:R-:W-:-:S05]  /*06f0*/  FMUL R21, R21, 3 ;  /* 0x4040000015157820 */ /* 0x000fca0000400000 */
[----:B------:R-:W-:-:S04]  /*0700*/  FMNMX R0, R16, R21, PT ;  /* 0x0000001510007209 */ /* 0x000fc80003800000 */
[----:B------:R-:W-:Y:S01]  /*0710*/  FMNMX R17, R0, R17, !PT ;  /* 0x0000001100117209 */ /* 0x000fe20007800000 */
[----:B-1----:R-:W-:Y:S01]  /*0720*/  IMAD.WIDE.U32 R10, R18, 0x4, R10 ;  /* 0x00000004120a7825 */ /* 0x002fe200078e000a */
[----:B------:R-:W-:-:S04]  /*0730*/  MOV R18, R8 ;  /* 0x0000000800127202 */ /* 0x000fc80000000f00 */
[----:B------:R-:W-:Y:S04]  /*0740*/  STG.E desc[UR4][R10.64], R17 ;  /* 0x000000110a007986 */ /* 0x000fe8000c101904 */
[----:B------:R-:W-:Y:S04]  /*0750*/  STG.E.64 desc[UR4][R2.64], R6 ;  /* 0x0000000602007986 */ /* 0x000fe8000c101b04 */
[----:B------:R-:W-:Y:S04]  /*0760*/  STG.E.64 desc[UR4][R2.64+0x8], R18 ;  /* 0x0000081202007986 */ /* 0x000fe8000c101b04 */
[----:B------:R-:W-:Y:S04]  /*0770*/  STG.E.64 desc[UR4][R2.64+0x10], R14 ;  /* 0x0000100e02007986 */ /* 0x000fe8000c101b04 */
[----:B------:R-:W-:Y:S04]  /*0780*/  STG.E.64 desc[UR4][R2.64+0x18], R12 ;  /* 0x0000180c02007986 */ /* 0x000fe8000c101b04 */
[----:B------:R-:W-:Y:S04]  /*0790*/  STG.E.64 desc[UR4][R2.64+0x28], R4 ;  /* 0x0000280402007986 */ /* 0x000fe8000c101b04 */
[----:B------:R-:W-:Y:S01]  /*07a0*/  STG.E desc[UR4][R2.64+0x20], R23 ;  /* 0x0000201702007986 */ /* 0x000fe2000c101904 */
[----:B------:R-:W-:Y:S05]  /*07b0*/  EXIT ;  /* 0x000000000000794d */ /* 0x000fea0003800000 */
        .weak           $__internal_1_$__cuda_sm20_sqrt_rn_f32_slowpath
        .type           $__internal_1_$__cuda_sm20_sqrt_rn_f32_slowpath,@function
        .size           $__internal_1_$__cuda_sm20_sqrt_rn_f32_slowpath,(.L_x_157 - $__internal_1_$__cuda_sm20_sqrt_rn_f32_slowpath)
$__internal_1_$__cuda_sm20_sqrt_rn_f32_slowpath:
[----:B------:R-:W-:-:S13]  /*07c0*/  LOP3.LUT P0, RZ, R12, 0x7fffffff, RZ, 0xc0, !PT ;  /* 0x7fffffff0cff7812 */ /* 0x000fda000780c0ff */
[----:B------:R-:W-:Y:S01]  /*07d0*/  @!P0 IMAD.MOV.U32 R8, RZ, RZ, R12 ;  /* 0x000000ffff088224 */ /* 0x000fe200078e000c */
[----:B------:R-:W-:Y:S06]  /*07e0*/  @!P0 BRA `(.L_x_36) ;  /* 0x0000000000448947 */ /* 0x000fec0003800000 */
[----:B------:R-:W-:Y:S02]  /*07f0*/  FSETP.GEU.FTZ.AND P0, PT, R12, RZ, PT ;  /* 0x000000ff0c00720b */ /* 0x000fe40003f1e000 */
[----:B------:R-:W-:-:S11]  /*0800*/  MOV R0, R12 ;  /* 0x0000000c00007202 */ /* 0x000fd60000000f00 */
[----:B------:R-:W-:Y:S01]  /*0810*/  @!P0 MOV R8, 0x7fffffff ;  /* 0x7fffffff00088802 */ /* 0x000fe20000000f00 */
[----:B------:R-:W-:Y:S06]  /*0820*/  @!P0 BRA `(.L_x_36) ;  /* 0x0000000000348947 */ /* 0x000fec0003800000 */
[----:B------:R-:W-:-:S13]  /*0830*/  FSETP.GTU.FTZ.AND P0, PT, |R0|, +INF , PT ;  /* 0x7f8000000000780b */ /* 0x000fda0003f1c200 */
[----:B------:R-:W-:Y:S01]  /*0840*/  @P0 FADD.FTZ R8, R0, 1 ;  /* 0x3f80000000080421 */ /* 0x000fe20000010000 */
[----:B------:R-:W-:Y:S06]  /*0850*/  @P0 BRA `(.L_x_36) ;  /* 0x0000000000280947 */ /* 0x000fec0003800000 */
[----:B------:R-:W-:-:S13]  /*0860*/  FSETP.NEU.FTZ.AND P0, PT, |R0|, +INF , PT ;  /* 0x7f8000000000780b */ /* 0x000fda0003f1d200 */
[----:B------:R-:W-:-:S04]  /*0870*/  @P0 FFMA R12, R0, 1.84467440737095516160e+19, RZ ;  /* 0x5f800000000c0823 */ /* 0x000fc800000000ff */
[----:B------:R-:W0:Y:S02]  /*0880*/  @P0 MUFU.RSQ R17, R12 ;  /* 0x0000000c00110308 */ /* 0x000e240000001400 */
[----:B0-----:R-:W-:Y:S01]  /*0890*/  @P0 FMUL.FTZ R19, R12, R17 ;  /* 0x000000110c130220 */ /* 0x001fe20000410000 */
[----:B------:R-:W-:-:S03]  /*08a0*/  @P0 FMUL.FTZ R17, R17, 0.5 ;  /* 0x3f00000011110820 */ /* 0x000fc60000410000 */
[----:B------:R-:W-:-:S04]  /*08b0*/  @P0 FADD.FTZ R8, -R19, -RZ ;  /* 0x800000ff13080221 */ /* 0x000fc80000010100 */
[----:B------:R-:W-:Y:S01]  /*08c0*/  @P0 FFMA R16, R19, R8, R12 ;  /* 0x0000000813100223 */ /* 0x000fe2000000000c */
[----:B------:R-:W-:-:S03]  /*08d0*/  @!P0 IMAD.MOV.U32 R8, RZ, RZ, R0 ;  /* 0x000000ffff088224 */ /* 0x000fc600078e0000 */
[----:B------:R-:W-:-:S04]  /*08e0*/  @P0 FFMA R16, R16, R17, R19 ;  /* 0x0000001110100223 */ /* 0x000fc80000000013 */
[----:B------:R-:W-:-:S07]  /*08f0*/  @P0 FMUL.FTZ R8, R16, 2.3283064365386962891e-10 ;  /* 0x2f80000010080820 */ /* 0x000fce0000410000 */
.L_x_36:
[----:B------:R-:W-:Y:S01]  /*0900*/  HFMA2 R17, -RZ, RZ, 0, 0 ;  /* 0x00000000ff117431 */ /* 0x000fe200000001ff */
[----:B------:R-:W-:-:S04]  /*0910*/  MOV R16, R22 ;  /* 0x0000001600107202 */ /* 0x000fc80000000f00 */
[----:B------:R-:W-:Y:S05]  /*0920*/  RET.REL.NODEC R16 `(_ZN10assemblies4cuda29generate_candidates_optimizedEP17curandStateXORWOWPfjfff) ;  /* 0xfffffff410b47950 */ /* 0x000fea0003c3ffff */
.L_x_37:
        /* <DEDUP_REMOVED lines=13> */
.L_x_157:


//--------------------- .text._ZN10assemblies4cuda25top_k_selection_optimizedEPKfPjjj --------------------------
	.section	.text._ZN10assemblies4cuda25top_k_selection_optimizedEPKfPjjj,"ax",@progbits
	.align	128
        .global         _ZN10assemblies4cuda25top_k_selection_optimizedEPKfPjjj
        .type           _ZN10assemblies4cuda25top_k_selection_optimizedEPKfPjjj,@function
        .size           _ZN10assemblies4cuda25top_k_selection_optimizedEPKfPjjj,(.L_x_162 - _ZN10assemblies4cuda25top_k_selection_optimizedEPKfPjjj)
        .other          _ZN10assemblies4cuda25top_k_selection_optimizedEPKfPjjj,@"STO_CUDA_ENTRY STV_DEFAULT"
_ZN10assemblies4cuda25top_k_selection_optimizedEPKfPjjj:
.text._ZN10assemblies4cuda25top_k_selection_optimizedEPKfPjjj:
[----:B------:R-:W-:Y:S01]  /*0000*/  LDC R1, c[0x0][0x37c] ;  /* 0x0000df00ff017b82 */ /* 0x000fe20000000800 */
[----:B------:R-:W0:Y:S07]  /*0010*/  S2R R0, SR_TID.X ;  /* 0x0000000000007919 */ /* 0x000e2e0000002100 */
[----:B------:R-:W1:Y:S01]  /*0020*/  S2UR UR7, SR_CTAID.X ;  /* 0x00000000000779c3 */ /* 0x000e620000002500 */
[----:B------:R-:W2:Y:S01]  /*0030*/  LDCU UR4, c[0x0][0x390] ;  /* 0x00007200ff0477ac */ /* 0x000ea20008000800 */
[----:B------:R-:W-:Y:S01]  /*0040*/  IMAD.MOV.U32 R5, RZ, RZ, -0x1 ;  /* 0xffffffffff057424 */ /* 0x000fe200078e00ff */
[----:B------:R-:W3:Y:S05]  /*0050*/  LDCU UR6, c[0x0][0x394] ;  /* 0x00007280ff0677ac */ /* 0x000eea0008000800 */
[----:B------:R-:W1:Y:S08]  /*0060*/  LDC R7, c[0x0][0x360] ;  /* 0x0000d800ff077b82 */ /* 0x000e700000000800 */
[----:B------:R-:W4:Y:S01]  /*0070*/  S2UR UR5, SR_CgaCtaId ;  /* 0x00000000000579c3 */ /* 0x000f220000008800 */
[----:B---3--:R-:W-:Y:S01]  /*0080*/  ISETP.NE.AND P1, PT, RZ, UR6, PT ;  /* 0x00000006ff007c0c */ /* 0x008fe2000bf25270 */
[----:B-1----:R-:W-:-:S02]  /*0090*/  IMAD R2, R7, UR7, R7 ;  /* 0x0000000707027c24 */ /* 0x002fc4000f8e0207 */
[----:B0-----:R-:W-:-:S03]  /*00a0*/  IMAD R3, R7, UR7, R0 ;  /* 0x0000000707037c24 */ /* 0x001fc6000f8e0200 */
[----:B--2---:R-:W-:Y:S01]  /*00b0*/  VIMNMX.U32 R2, PT, PT, R2, UR4, PT ;  /* 0x0000000402027c48 */ /* 0x004fe2000bfe0000 */
[----:B------:R-:W-:Y:S02]  /*00c0*/  UMOV UR4, 0x400 ;  /* 0x0000040000047882 */ /* 0x000fe40000000000 */
[----:B----4-:R-:W-:Y:S01]  /*00d0*/  ULEA UR4, UR5, UR4, 0x18 ;  /* 0x0000000405047291 */ /* 0x010fe2000f8ec0ff */
[----:B------:R-:W-:-:S05]  /*00e0*/  ISETP.GE.U32.AND P0, PT, R3, R2, PT ;  /* 0x000000020300720c */ /* 0x000fca0003f06070 */
[----:B------:R-:W-:-:S08]  /*00f0*/  LEA R4, R0, UR4, 0x2 ;  /* 0x0000000400047c11 */ /* 0x000fd0000f8e10ff */
[----:B------:R-:W-:-:S05]  /*0100*/  @!P0 IMAD.MOV.U32 R5, RZ, RZ, R3 ;  /* 0x000000ffff058224 */ /* 0x000fca00078e0003 */
[----:B------:R0:W-:Y:S01]  /*0110*/  STS [R4], R5 ;  /* 0x0000000504007388 */ /* 0x0001e20000000800 */
[----:B------:R-:W-:Y:S06]  /*0120*/  BAR.SYNC.DEFER_BLOCKING 0x0 ;  /* 0x0000000000007b1d */ /* 0x000fec0000010000 */
[----:B------:R-:W-:Y:S05]  /*0130*/  @!P1 EXIT ;  /* 0x000000000000994d */ /* 0x000fea0003800000 */
[----:B------:R-:W-:Y:S01]  /*0140*/  VIMNMX.U32 R7, PT, PT, R7, UR6, PT ;  /* 0x0000000607077c48 */ /* 0x000fe2000bfe0000 */
[----:B------:R-:W1:Y:S01]  /*0150*/  LDCU.64 UR8, c[0x0][0x358] ;  /* 0x00006b00ff0877ac */ /* 0x000e620008000a00 */
[----:B0-----:R-:W-:Y:S02]  /*0160*/  IMAD.MOV.U32 R5, RZ, RZ, RZ ;  /* 0x000000ffff057224 */ /* 0x001fe400078e00ff */
[C---:B------:R-:W-:Y:S02]  /*0170*/  ISETP.GE.U32.AND P0, PT, R7.reuse, 0x4, PT ;  /* 0x000000040700780c */ /* 0x040fe40003f06070 */
[----:B------:R-:W-:-:S11]  /*0180*/  LOP3.LUT R6, R7, 0x3, RZ, 0xc0, !PT ;  /* 0x0000000307067812 */ /* 0x000fd600078ec0ff */
[----:B------:R-:W-:Y:S05]  /*0190*/  @!P0 BRA `(.L_x_38) ;  /* 0x00000008009c8947 */ /* 0x000fea0003800000 */
[----:B------:R-:W0:Y:S01]  /*01a0*/  LDC.64 R2, c[0x0][0x388] ;  /* 0x0000e200ff027b82 */ /* 0x000e220000000a00 */
[----:B------:R-:W-:Y:S01]  /*01b0*/  UIMAD UR4, UR7, UR6, 0x1 ;  /* 0x00000001070474a4 */ /* 0x000fe2000f8e0206 */
[C---:B------:R-:W-:Y:S02]  /*01c0*/  LOP3.LUT R8, R7.reuse, 0xfffffffc, RZ, 0xc0, !PT ;  /* 0xfffffffc07087812 */ /* 0x040fe400078ec0ff */
[----:B------:R-:W-:Y:S02]  /*01d0*/  LOP3.LUT R5, R7, 0x7fc, RZ, 0xc0, !PT ;  /* 0x000007fc07057812 */ /* 0x000fe400078ec0ff */
[----:B------:R-:W-:Y:S01]  /*01e0*/  ISETP.NE.AND P0, PT, R0, RZ, PT ;  /* 0x000000ff0000720c */ /* 0x000fe20003f05270 */
[----:B------:R-:W-:Y:S02]  /*01f0*/  IMAD.MOV R7, RZ, RZ, -R8 ;  /* 0x000000ffff077224 */ /* 0x000fe400078e0a08 */
[----:B------:R-:W-:-:S10]  /*0200*/  IMAD.U32 R9, RZ, RZ, UR4 ;  /* 0x00000004ff097e24 */ /* 0x000fd4000f8e00ff */
.L_x_47:
[----:B-1----:R-:W2:Y:S01]  /*0210*/  LDS R8, [R4] ;  /* 0x0000000004087984 */ /* 0x002ea20000000800 */
[----:B------:R-:W-:Y:S03]  /*0220*/  BSSY.RECONVERGENT B0, `(.L_x_39) ;  /* 0x0000024000007945 */ /* 0x000fe60003800200 */
[----:B------:R-:W-:Y:S04]  /*0230*/  SHFL.DOWN PT, R13, R0, 0x10, 0x1f ;  /* 0x0a001f00000d7f89 */ /* 0x000fe800000e0000 */
[----:B--2---:R-:W2:Y:S02]  /*0240*/  SHFL.DOWN PT, R11, R8, 0x10, 0x1f ;  /* 0x0a001f00080b7f89 */ /* 0x004ea400000e0000 */
[----:B--2---:R-:W-:-:S04]  /*0250*/  FSETP.GEU.AND P1, PT, R8, R11, PT ;  /* 0x0000000b0800720b */ /* 0x004fc80003f2e000 */
[----:B------:R-:W-:Y:S02]  /*0260*/  FSEL R11, R11, R8, !P1 ;  /* 0x000000080b0b7208 */ /* 0x000fe40004800000 */
[----:B------:R-:W-:-:S03]  /*0270*/  SEL R13, R13, R0, !P1 ;  /* 0x000000000d0d7207 */ /* 0x000fc60004800000 */
[----:B------:R-:W2:Y:S04]  /*0280*/  SHFL.DOWN PT, R10, R11, 0x8, 0x1f ;  /* 0x09001f000b0a7f89 */ /* 0x000ea800000e0000 */
[----:B------:R-:W3:Y:S01]  /*0290*/  SHFL.DOWN PT, R12, R13, 0x8, 0x1f ;  /* 0x09001f000d0c7f89 */ /* 0x000ee200000e0000 */
[----:B--2---:R-:W-:-:S04]  /*02a0*/  FSETP.GEU.AND P1, PT, R11, R10, PT ;  /* 0x0000000a0b00720b */ /* 0x004fc80003f2e000 */
[----:B------:R-:W-:Y:S02]  /*02b0*/  FSEL R10, R10, R11, !P1 ;  /* 0x0000000b0a0a7208 */ /* 0x000fe40004800000 */
[----:B---3--:R-:W-:-:S03]  /*02c0*/  SEL R12, R12, R13, !P1 ;  /* 0x0000000d0c0c7207 */ /* 0x008fc60004800000 */
        /* <DEDUP_REMOVED lines=13> */
[----:B---3--:R-:W-:Y:S01]  /*03a0*/  SEL R13, R13, R14, !P1 ;  /* 0x0000000e0d0d7207 */ /* 0x008fe20004800000 */
[----:B------:R-:W-:Y:S08]  /*03b0*/  @P0 BRA `(.L_x_40) ;  /* 0x0000000000280947 */ /* 0x000ff00003800000 */
[----:B------:R-:W2:Y:S01]  /*03c0*/  S2UR UR5, SR_CgaCtaId ;  /* 0x00000000000579c3 */ /* 0x000ea20000008800 */
[----:B------:R-:W-:Y:S01]  /*03d0*/  UMOV UR4, 0x400 ;  /* 0x0000040000047882 */ /* 0x000fe20000000000 */
[----:B------:R-:W-:Y:S02]  /*03e0*/  VIADD R11, R9, 0xffffffff ;  /* 0xffffffff090b7836 */ /* 0x000fe40000000000 */
[----:B------:R-:W-:Y:S02]  /*03f0*/  IMAD.MOV.U32 R8, RZ, RZ, -0x800000 ;  /* 0xff800000ff087424 */ /* 0x000fe400078e00ff */
[----:B0-----:R-:W-:Y:S01]  /*0400*/  IMAD.WIDE.U32 R10, R11, 0x4, R2 ;  /* 0x000000040b0a7825 */ /* 0x001fe200078e0002 */
[----:B--2---:R-:W-:-:S06]  /*0410*/  ULEA UR4, UR5, UR4, 0x18 ;  /* 0x0000000405047291 */ /* 0x004fcc000f8ec0ff */
[----:B------:R-:W-:-:S05]  /*0420*/  LEA R13, R13, UR4, 0x2 ;  /* 0x000000040d0d7c11 */ /* 0x000fca000f8e10ff */
[----:B------:R-:W1:Y:S04]  /*0430*/  LDS R15, [R13] ;  /* 0x000000000d0f7984 */ /* 0x000e680000000800 */
[----:B------:R2:W-:Y:S04]  /*0440*/  STS [R13], R8 ;  /* 0x000000080d007388 */ /* 0x0005e80000000800 */
[----:B-1----:R2:W-:Y:S02]  /*0450*/  STG.E desc[UR8][R10.64], R15 ;  /* 0x0000000f0a007986 */ /* 0x0025e4000c101908 */
.L_x_40:
[----:B-1----:R-:W-:Y:S05]  /*0460*/  BSYNC.RECONVERGENT B0 ;  /* 0x0000000000007941 */ /* 0x002fea0003800200 */
.L_x_39:
[----:B------:R-:W-:Y:S06]  /*0470*/  BAR.SYNC.DEFER_BLOCKING 0x0 ;  /* 0x0000000000007b1d */ /* 0x000fec0000010000 */
[----:B------:R-:W-:Y:S01]  /*0480*/  BSSY.RECONVERGENT B0, `(.L_x_41) ;  /* 0x0000025000007945 */ /* 0x000fe20003800200 */
[----:B--2---:R-:W-:Y:S04]  /*0490*/  SHFL.DOWN PT, R13, R0, 0x10, 0x1f ;  /* 0x0a001f00000d7f89 */ /* 0x004fe800000e0000 */
[----:B------:R-:W1:Y:S04]  /*04a0*/  LDS R8, [R4] ;  /* 0x0000000004087984 */ /* 0x000e680000000800 */
[----:B-1----:R-:W1:Y:S02]  /*04b0*/  SHFL.DOWN PT, R11, R8, 0x10, 0x1f ;  /* 0x0a001f00080b7f89 */ /* 0x002e6400000e0000 */
[----:B-1----:R-:W-:-:S04]  /*04c0*/  FSETP.GEU.AND P0, PT, R8, R11, PT ;  /* 0x0000000b0800720b */ /* 0x002fc80003f0e000 */
[----:B------:R-:W-:Y:S02]  /*04d0*/  FSEL R11, R11, R8, !P0 ;  /* 0x000000080b0b7208 */ /* 0x000fe40004000000 */
[----:B------:R-:W-:-:S03]  /*04e0*/  SEL R13, R13, R0, !P0 ;  /* 0x000000000d0d7207 */ /* 0x000fc60004000000 */
[----:B------:R-:W1:Y:S04]  /*04f0*/  SHFL.DOWN PT, R10, R11, 0x8, 0x1f ;  /* 0x09001f000b0a7f89 */ /* 0x000e6800000e0000 */
[----:B------:R-:W2:Y:S01]  /*0500*/  SHFL.DOWN PT, R12, R13, 0x8, 0x1f ;  /* 0x09001f000d0c7f89 */ /* 0x000ea200000e0000 */
[----:B-1----:R-:W-:-:S04]  /*0510*/  FSETP.GEU.AND P0, PT, R11, R10, PT ;  /* 0x0000000a0b00720b */ /* 0x002fc80003f0e000 */
[----:B------:R-:W-:Y:S02]  /*0520*/  FSEL R10, R10, R11, !P0 ;  /* 0x0000000b0a0a7208 */ /* 0x000fe40004000000 */
[----:B--2---:R-:W-:-:S03]  /*0530*/  SEL R12, R12, R13, !P0 ;  /* 0x0000000d0c0c7207 */ /* 0x004fc60004000000 */
        /* <DEDUP_REMOVED lines=9> */
[----:B--2---:R-:W-:Y:S02]  /*05d0*/  SEL R14, R14, R17, !P0 ;  /* 0x000000110e0e7207 */ /* 0x004fe40004000000 */
[----:B------:R-:W-:Y:S01]  /*05e0*/  ISETP.NE.AND P0, PT, R0, RZ, PT ;  /* 0x000000ff0000720c */ /* 0x000fe20003f05270 */
[----:B------:R-:W1:Y:S04]  /*05f0*/  SHFL.DOWN PT, R11, R8, 0x1, 0x1f ;  /* 0x08201f00080b7f89 */ /* 0x000e6800000e0000 */
[----:B------:R-:W2:Y:S01]  /*0600*/  SHFL.DOWN PT, R13, R14, 0x1, 0x1f ;  /* 0x08201f000e0d7f89 */ /* 0x000ea200000e0000 */
[----:B-1----:R-:W-:-:S04]  /*0610*/  FSETP.GEU.AND P1, PT, R8, R11, PT ;  /* 0x0000000b0800720b */ /* 0x002fc80003f2e000 */
[----:B--2---:R-:W-:-:S03]  /*0620*/  SEL R13, R13, R14, !P1 ;  /* 0x0000000e0d0d7207 */ /* 0x004fc60004800000 */
[----:B------:R-:W-:Y:S06]  /*0630*/  @P0 BRA `(.L_x_42) ;  /* 0x0000000000240947 */ /* 0x000fec0003800000 */
[----:B------:R-:W1:Y:S01]  /*0640*/  S2UR UR5, SR_CgaCtaId ;  /* 0x00000000000579c3 */ /* 0x000e620000008800 */
[----:B------:R-:W-:Y:S01]  /*0650*/  UMOV UR4, 0x400 ;  /* 0x0000040000047882 */ /* 0x000fe20000000000 */
[----:B0-----:R-:W-:-:S04]  /*0660*/  IMAD.WIDE.U32 R10, R9, 0x4, R2 ;  /* 0x00000004090a7825 */ /* 0x001fc800078e0002 */
[----:B------:R-:W-:Y:S01]  /*0670*/  IMAD.MOV.U32 R8, RZ, RZ, -0x800000 ;  /* 0xff800000ff087424 */ /* 0x000fe200078e00ff */
[----:B-1----:R-:W-:-:S06]  /*0680*/  ULEA UR4, UR5, UR4, 0x18 ;  /* 0x0000000405047291 */ /* 0x002fcc000f8ec0ff */
[----:B------:R-:W-:-:S05]  /*0690*/  LEA R13, R13, UR4, 0x2 ;  /* 0x000000040d0d7c11 */ /* 0x000fca000f8e10ff */
[----:B------:R-:W0:Y:S04]  /*06a0*/  LDS R15, [R13] ;  /* 0x000000000d0f7984 */ /* 0x000e280000000800 */
[----:B------:R1:W-:Y:S04]  /*06b0*/  STS [R13], R8 ;  /* 0x000000080d007388 */ /* 0x0003e80000000800 */
[----:B0-----:R1:W-:Y:S02]  /*06c0*/  STG.E desc[UR8][R10.64], R15 ;  /* 0x0000000f0a007986 */ /* 0x0013e4000c101908 */
.L_x_42:
[----:B------:R-:W-:Y:S05]  /*06d0*/  BSYNC.RECONVERGENT B0 ;  /* 0x0000000000007941 */ /* 0x000fea0003800200 */
.L_x_41:
[----:B------:R-:W-:Y:S06]  /*06e0*/  BAR.SYNC.DEFER_BLOCKING 0x0 ;  /* 0x0000000000007b1d */ /* 0x000fec0000010000 */
[----:B------:R-:W-:Y:S01]  /*06f0*/  BSSY.RECONVERGENT B0, `(.L_x_43) ;  /* 0x0000025000007945 */ /* 0x000fe20003800200 */
[----:B-1----:R-:W-:Y:S04]  /*0700*/  SHFL.DOWN PT, R13, R0, 0x10, 0x1f ;  /* 0x0a001f00000d7f89 */ /* 0x002fe800000e0000 */
        /* <DEDUP_REMOVED lines=23> */
[----:B--2---:R-:W-:Y:S01]  /*0880*/  SEL R13, R13, R14, !P1 ;  /* 0x0000000e0d0d7207 */ /* 0x004fe20004800000 */
[----:B------:R-:W-:Y:S08]  /*0890*/  @P0 BRA `(.L_x_44) ;  /* 0x0000000000280947 */ /* 0x000ff00003800000 */
[----:B------:R-:W1:Y:S01]  /*08a0*/  S2UR UR5, SR_CgaCtaId ;  /* 0x00000000000579c3 */ /* 0x000e620000008800 */
[----:B------:R-:W-:Y:S01]  /*08b0*/  UMOV UR4, 0x400 ;  /* 0x0000040000047882 */ /* 0x000fe20000000000 */
[----:B------:R-:W-:Y:S02]  /*08c0*/  VIADD R11, R9, 0x1 ;  /* 0x00000001090b7836 */ /* 0x000fe40000000000 */
[----:B------:R-:W-:Y:S02]  /*08d0*/  IMAD.MOV.U32 R8, RZ, RZ, -0x800000 ;  /* 0xff800000ff087424 */ /* 0x000fe400078e00ff */
[----:B0-----:R-:W-:Y:S01]  /*08e0*/  IMAD.WIDE.U32 R10, R11, 0x4, R2 ;  /* 0x000000040b0a7825 */ /* 0x001fe200078e0002 */
[----:B-1----:R-:W-:-:S06]  /*08f0*/  ULEA UR4, UR5, UR4, 0x18 ;  /* 0x0000000405047291 */ /* 0x002fcc000f8ec0ff */
[----:B------:R-:W-:-:S05]  /*0900*/  LEA R13, R13, UR4, 0x2 ;  /* 0x000000040d0d7c11 */ /* 0x000fca000f8e10ff */
[----:B------:R-:W0:Y:S04]  /*0910*/  LDS R15, [R13] ;  /* 0x000000000d0f7984 */ /* 0x000e280000000800 */
[----:B------:R1:W-:Y:S04]  /*0920*/  STS [R13], R8 ;  /* 0x000000080d007388 */ /* 0x0003e80000000800 */
[----:B0-----:R1:W-:Y:S02]  /*0930*/  STG.E desc[UR8][R10.64], R15 ;  /* 0x0000000f0a007986 */ /* 0x0013e4000c101908 */
.L_x_44:
[----:B------:R-:W-:Y:S05]  /*0940*/  BSYNC.RECONVERGENT B0 ;  /* 0x0000000000007941 */ /* 0x000fea0003800200 */
.L_x_43:
[----:B------:R-:W-:Y:S01]  /*0950*/  BAR.SYNC.DEFER_BLOCKING 0x0 ;  /* 0x0000000000007b1d */ /* 0x000fe20000010000 */
[----:B------:R-:W-:-:S05]  /*0960*/  VIADD R7, R7, 0x4 ;  /* 0x0000000407077836 */ /* 0x000fca0000000000 */
[----:B------:R-:W-:Y:S01]  /*0970*/  BSSY.RECONVERGENT B0, `(.L_x_45) ;  /* 0x0000026000007945 */ /* 0x000fe20003800200 */
[----:B------:R-:W-:Y:S01]  /*0980*/  ISETP.NE.AND P2, PT, R7, RZ, PT ;  /* 0x000000ff0700720c */ /* 0x000fe20003f45270 */
        /* <DEDUP_REMOVED lines=36> */
.L_x_46:
[----:B------:R-:W-:Y:S05]  /*0bd0*/  BSYNC.RECONVERGENT B0 ;  /* 0x0000000000007941 */ /* 0x000fea0003800200 */
.L_x_45:
[----:B------:R-:W-:Y:S01]  /*0be0*/  BAR.SYNC.DEFER_BLOCKING 0x0 ;  /* 0x0000000000007b1d */ /* 0x000fe20000010000 */
[----:B------:R-:W-:-:S05]  /*0bf0*/  VIADD R9, R9, 0x4 ;  /* 0x0000000409097836 */ /* 0x000fca0000000000 */
[----:B------:R-:W-:Y:S05]  /*0c00*/  @P2 BRA `(.L_x_47) ;  /* 0xfffffff400802947 */ /* 0x000fea000383ffff */
.L_x_38:
[----:B------:R-:W-:-:S13]  /*0c10*/  ISETP.NE.AND P0, PT, R6, RZ, PT ;  /* 0x000000ff0600720c */ /* 0x000fda0003f05270 */
[----:B-1----:R-:W-:Y:S05]  /*0c20*/  @!P0 EXIT ;  /* 0x000000000000894d */ /* 0x002fea0003800000 */
[----:B------:R-:W1:Y:S01]  /*0c30*/  LDC R8, c[0x0][0x394] ;  /* 0x0000e500ff087b82 */ /* 0x000e620000000800 */
[----:B------:R-:W-:-:S07]  /*0c40*/  IMAD.MOV R6, RZ, RZ, -R6 ;  /* 0x000000ffff067224 */ /* 0x000fce00078e0a06 */
[----:B0-----:R-:W0:Y:S01]  /*0c50*/  LDC.64 R2, c[0x0][0x388] ;  /* 0x0000e200ff027b82 */ /* 0x001e220000000a00 */
[----:B-1----:R-:W-:-:S07]  /*0c60*/  IMAD R5, R8, UR7, R5 ;  /* 0x0000000708057c24 */ /* 0x002fce000f8e0205 */
.L_x_50:
[----:B-1----:R-:W1:Y:S01]  /*0c70*/  LDS R7, [R4] ;  /* 0x0000000004077984 */ /* 0x002e620000000800 */
[----:B------:R-:W-:Y:S01]  /*0c80*/  ISETP.NE.AND P1, PT, R0, RZ, PT ;  /* 0x000000ff0000720c */ /* 0x000fe20003f25270 */
[----:B------:R-:W-:Y:S02]  /*0c90*/  BSSY.RECONVERGENT B0, `(.L_x_48) ;  /* 0x0000023000007945 */ /* 0x000fe40003800200 */
[----:B------:R-:W-:Y:S04]  /*0ca0*/  SHFL.DOWN PT, R9, R0, 0x10, 0x1f ;  /* 0x0a001f0000097f89 */ /* 0x000fe800000e0000 */
        /* <DEDUP_REMOVED lines=26> */
[----:B------:R-:W-:Y:S01]  /*0e50*/  IMAD.MOV.U32 R10, RZ, RZ, -0x800000 ;  /* 0xff800000ff0a7424 */ /* 0x000fe200078e00ff */
[----:B-1----:R-:W-:-:S06]  /*0e60*/  ULEA UR4, UR5, UR4, 0x18 ;  /* 0x0000000405047291 */ /* 0x002fcc000f8ec0ff */
[----:B------:R-:W-:Y:S01]  /*0e70*/  LEA R7, R9, UR4, 0x2 ;  /* 0x0000000409077c11 */ /* 0x000fe2000f8e10ff */
[----:B0-----:R-:W-:-:S04]  /*0e80*/  IMAD.WIDE.U32 R8, R5, 0x4, R2 ;  /* 0x0000000405087825 */ /* 0x001fc800078e0002 */
[----:B------:R-:W0:Y:S04]  /*0e90*/  LDS R11, [R7] ;  /* 0x00000000070b7984 */ /* 0x000e280000000800 */
[----:B------:R1:W-:Y:S04]  /*0ea0*/  STS [R7], R10 ;  /* 0x0000000a07007388 */ /* 0x0003e80000000800 */
[----:B0-----:R1:W-:Y:S02]  /*0eb0*/  STG.E desc[UR8][R8.64], R11 ;  /* 0x0000000b08007986 */ /* 0x0013e4000c101908 */
.L_x_49:
[----:B------:R-:W-:Y:S05]  /*0ec0*/  BSYNC.RECONVERGENT B0 ;  /* 0x0000000000007941 */ /* 0x000fea0003800200 */
.L_x_48:
[----:B------:R-:W-:Y:S01]  /*0ed0*/  VIADD R6, R6, 0x1 ;  /* 0x0000000106067836 */ /* 0x000fe20000000000 */
[----:B------:R-:W-:Y:S01]  /*0ee0*/  BAR.SYNC.DEFER_BLOCKING 0x0 ;  /* 0x0000000000007b1d */ /* 0x000fe20000010000 */
[----:B------:R-:W-:-:S03]  /*0ef0*/  VIADD R5, R5, 0x1 ;  /* 0x0000000105057836 */ /* 0x000fc60000000000 */
[----:B------:R-:W-:-:S13]  /*0f00*/  ISETP.NE.AND P0, PT, R6, RZ, PT ;  /* 0x000000ff0600720c */ /* 0x000fda0003f05270 */
[----:B------:R-:W-:Y:S05]  /*0f10*/  @P0 BRA `(.L_x_50) ;  /* 0xfffffffc00540947 */ /* 0x000fea000383ffff */
[----:B------:R-:W-:Y:S05]  /*0f20*/  EXIT ;  /* 0x000000000000794d */ /* 0x000fea0003800000 */
.L_x_51:
        /* <DEDUP_REMOVED lines=13> */
.L_x_162:


//--------------------- .text._ZN10assemblies4cuda28accumulate_weights_optimizedEPKjPKfS2_S2_Pfjj --------------------------
	.section	.text._ZN10assemblies4cuda28accumulate_weights_optimizedEPKjPKfS2_S2_Pfjj,"ax",@progbits
	.align	128
        .global         _ZN10assemblies4cuda28accumulate_weights_optimizedEPKjPKfS2_S2_Pfjj
        .type           _ZN10assemblies4cuda28accumulate_weights_optimizedEPKjPKfS2_S2_Pfjj,@function
        .size           _ZN10assemblies4cuda28accumulate_weights_optimizedEPKjPKfS2_S2_Pfjj,(.L_x_163 - _ZN10assemblies4cuda28accumulate_weights_optimizedEPKjPKfS2_S2_Pfjj)
        .other          _ZN10assemblies4cuda28accumulate_weights_optimizedEPKjPKfS2_S2_Pfjj,@"STO_CUDA_ENTRY STV_DEFAULT"
_ZN10assemblies4cuda28accumulate_weights_optimizedEPKjPKfS2_S2_Pfjj:
.text._ZN10assemblies4cuda28accumulate_weights_optimizedEPKjPKfS2_S2_Pfjj:
[----:B------:R-:W-:Y:S08]  /*0000*/  LDC R1, c[0x0][0x37c] ;  /* 0x0000df00ff017b82 */ /* 0x000ff00000000800 */
[----:B------:R-:W0:Y:S01]  /*0010*/  S2UR UR5, SR_CgaCtaId ;  /* 0x00000000000579c3 */ /* 0x000e220000008800 */
[----:B------:R-:W1:Y:S01]  /*0020*/  S2R R0, SR_TID.X ;  /* 0x0000000000007919 */ /* 0x000e620000002100 */
[----:B------:R-:W1:Y:S01]  /*0030*/  LDCU UR6, c[0x0][0x3ac] ;  /* 0x00007580ff0677ac */ /* 0x000e620008000800 */
[----:B------:R-:W-:Y:S01]  /*0040*/  BSSY.RECONVERGENT B1, `(.L_x_52) ;  /* 0x0000211000017945 */ /* 0x000fe20003800200 */
[----:B------:R-:W2:Y:S01]  /*0050*/  S2R R2, SR_CTAID.X ;  /* 0x0000000000027919 */ /* 0x000ea20000002500 */
[----:B------:R-:W-:-:S03]  /*0060*/  UMOV UR4, 0x400 ;  /* 0x0000040000047882 */ /* 0x000fc60000000000 */
[----:B------:R-:W2:Y:S01]  /*0070*/  LDC R11, c[0x0][0x360] ;  /* 0x0000d800ff0b7b82 */ /* 0x000ea20000000800 */
[----:B0-----:R-:W-:Y:S01]  /*0080*/  ULEA UR4, UR5, UR4, 0x18 ;  /* 0x0000000405047291 */ /* 0x001fe2000f8ec0ff */
[----:B------:R-:W0:Y:S01]  /*0090*/  LDCU UR5, c[0x0][0x3a8] ;  /* 0x00007500ff0577ac */ /* 0x000e220008000800 */
[C---:B-1----:R-:W-:Y:S01]  /*00a0*/  ISETP.GE.U32.AND P0, PT, R0.reuse, UR6, PT ;  /* 0x0000000600007c0c */ /* 0x042fe2000bf06070 */
[----:B------:R-:W1:Y:S03]  /*00b0*/  LDCU.64 UR6, c[0x0][0x358] ;  /* 0x00006b00ff0677ac */ /* 0x000e660008000a00 */
[----:B------:R-:W-:Y:S01]  /*00c0*/  LEA R10, R0, UR4, 0x2 ;  /* 0x00000004000a7c11 */ /* 0x000fe2000f8e10ff */
[CC--:B--2---:R-:W-:Y:S02]  /*00d0*/  IMAD R12, R11.reuse, R2.reuse, R11 ;  /* 0x000000020b0c7224 */ /* 0x0c4fe400078e020b */
[----:B------:R-:W-:-:S03]  /*00e0*/  IMAD R13, R11, R2, R0 ;  /* 0x000000020b0d7224 */ /* 0x000fc600078e0200 */
[----:B0-----:R-:W-:-:S03]  /*00f0*/  VIMNMX.U32 R12, PT, PT, R12, UR5, PT ;  /* 0x000000050c0c7c48 */ /* 0x001fc6000bfe0000 */
[----:B------:R0:W-:Y:S01]  /*0100*/  @!P0 STS [R10], RZ ;  /* 0x000000ff0a008388 */ /* 0x0001e20000000800 */
[----:B------:R-:W-:Y:S01]  /*0110*/  BAR.SYNC.DEFER_BLOCKING 0x0 ;  /* 0x0000000000007b1d */ /* 0x000fe20000010000 */
[----:B------:R-:W-:-:S13]  /*0120*/  ISETP.GE.U32.AND P0, PT, R13, R12, PT ;  /* 0x0000000c0d00720c */ /* 0x000fda0003f06070 */
[----:B01----:R-:W-:Y:S05]  /*0130*/  @P0 BRA `(.L_x_53) ;  /* 0x0000002000040947 */ /* 0x003fea0003800000 */
[----:B------:R-:W0:Y:S08]  /*0140*/  LDC.64 R20, c[0x0][0x390] ;  /* 0x0000e400ff147b82 */ /* 0x000e300000000a00 */
[----:B------:R-:W1:Y:S01]  /*0150*/  LDC.64 R4, c[0x0][0x388] ;  /* 0x0000e200ff047b82 */ /* 0x000e620000000a00 */
[----:B0-----:R-:W-:-:S05]  /*0160*/  IADD3 R20, P0, PT, R20, 0x20, RZ ;  /* 0x0000002014147810 */ /* 0x001fca0007f1e0ff */
[----:B------:R-:W-:Y:S01]  /*0170*/  IMAD.X R21, RZ, RZ, R21, P0 ;  /* 0x000000ffff157224 */ /* 0x000fe200000e0615 */
[----:B-1----:R-:W-:-:S05]  /*0180*/  IADD3 R4, P1, PT, R4, 0x20, RZ ;  /* 0x0000002004047810 */ /* 0x002fca0007f3e0ff */
[----:B------:R-:W-:-:S08]  /*0190*/  IMAD.X R5, RZ, RZ, R5, P1 ;  /* 0x000000ffff057224 */ /* 0x000fd000008e0605 */
.L_x_154:
[----:B------:R-:W0:Y:S08]  /*01a0*/  LDC.64 R2, c[0x0][0x380] ;  /* 0x0000e000ff027b82 */ /* 0x000e300000000a00 */
[----:B------:R-:W1:Y:S01]  /*01b0*/  LDC.64 R8, c[0x0][0x398] ;  /* 0x0000e600ff087b82 */ /* 0x000e620000000a00 */
[----:B0-----:R-:W-:-:S06]  /*01c0*/  IMAD.WIDE.U32 R2, R13, 0x4, R2 ;  /* 0x000000040d027825 */ /* 0x001fcc00078e0002 */
[----:B------:R-:W2:Y:S02]  /*01d0*/  LDG.E R3, desc[UR6][R2.64] ;  /* 0x0000000602037981 */ /* 0x000ea4000c1e1900 */
[C---:B--2---:R-:W-:Y:S02]  /*01e0*/  VIADD R15, R3.reuse, 0x1 ;  /* 0x00000001030f7836 */ /* 0x044fe40000000000 */
[----:B-1----:R-:W-:-:S04]  /*01f0*/  IMAD.WIDE.U32 R6, R3, 0x4, R8 ;  /* 0x0000000403067825 */ /* 0x002fc800078e0008 */
[----:B------:R-:W-:Y:S02]  /*0200*/  IMAD.WIDE.U32 R8, R15, 0x4, R8 ;  /* 0x000000040f087825 */ /* 0x000fe400078e0008 */
[----:B------:R-:W2:Y:S04]  /*0210*/  LDG.E R15, desc[UR6][R6.64] ;  /* 0x00000006060f7981 */ /* 0x000ea8000c1e1900 */
[----:B------:R-:W2:Y:S01]  /*0220*/  LDG.E R8, desc[UR6][R8.64] ;  /* 0x0000000608087981 */ /* 0x000ea2000c1e1900 */
[----:B------:R-:W-:Y:S01]  /*0230*/  IMAD.IADD R13, R11, 0x1, R13 ;  /* 0x000000010b0d7824 */ /* 0x000fe200078e020d */
[----:B------:R-:W-:Y:S04]  /*0240*/  BSSY.RECONVERGENT B0, `(.L_x_54) ;  /* 0x00001ef000007945 */ /* 0x000fe80003800200 */
[----:B------:R-:W-:-:S02]  /*0250*/  ISETP.GE.U32.AND P0, PT, R13, R12, PT ;  /* 0x0000000c0d00720c */ /* 0x000fc40003f06070 */
[----:B--2---:R-:W-:-:S13]  /*0260*/  ISETP.GE.U32.AND P1, PT, R15, R8, PT ;  /* 0x000000080f00720c */ /* 0x004fda0003f26070 */
[----:B------:R-:W-:Y:S05]  /*0270*/  @P1 BRA `(.L_x_55) ;  /* 0x0000001c00ac1947 */ /* 0x000fea0003800000 */
[----:B------:R-:W-:Y:S01]  /*0280*/  IMAD.IADD R2, R15, 0x1, -R8 ;  /* 0x000000010f027824 */ /* 0x000fe200078e0a08 */
[----:B------:R-:W-:Y:S01]  /*0290*/  BSSY.RECONVERGENT B2, `(.L_x_56) ;  /* 0x00000f4000027945 */ /* 0x000fe20003800200 */
[----:B------:R-:W-:-:S03]  /*02a0*/  IMAD.IADD R14, R8, 0x1, -R15 ;  /* 0x00000001080e7824 */ /* 0x000fc600078e0a0f */
[----:B------:R-:W-:Y:S02]  /*02b0*/  ISETP.GT.U32.AND P1, PT, R2, -0x10, PT ;  /* 0xfffffff00200780c */ /* 0x000fe40003f24070 */
[----:B------:R-:W-:-:S11]  /*02c0*/  LOP3.LUT R16, R14, 0xf, RZ, 0xc0, !PT ;  /* 0x0000000f0e107812 */ /* 0x000fd600078ec0ff */
[----:B------:R-:W-:Y:S05]  /*02d0*/  @P1 BRA `(.L_x_57) ;  /* 0x0000000c00bc1947 */ /* 0x000fea0003800000 */
[----:B------:R-:W-:Y:S01]  /*02e0*/  LOP3.LUT R17, R14, 0xfffffff0, RZ, 0xc0, !PT ;  /* 0xfffffff00e117812 */ /* 0x000fe200078ec0ff */
[----:B------:R-:W-:-:S04]  /*02f0*/  IMAD.WIDE.U32 R2, R15, 0x4, R4 ;  /* 0x000000040f027825 */ /* 0x000fc800078e0004 */
[----:B------:R-:W-:-:S04]  /*0300*/  IMAD.WIDE.U32 R6, R15, 0x4, R20 ;  /* 0x000000040f067825 */ /* 0x000fc800078e0014 */
[----:B------:R-:W-:Y:S02]  /*0310*/  IMAD.MOV.U32 R8, RZ, RZ, R2 ;  /* 0x000000ffff087224 */ /* 0x000fe400078e0002 */
[----:B------:R-:W-:Y:S02]  /*0320*/  IMAD.MOV.U32 R9, RZ, RZ, R3 ;  /* 0x000000ffff097224 */ /* 0x000fe400078e0003 */
[----:B------:R-:W-:-:S07]  /*0330*/  IMAD.MOV R17, RZ, RZ, -R17 ;  /* 0x000000ffff117224 */ /* 0x000fce00078e0a11 */
.L_x_106:
[----:B------:R-:W2:Y:S01]  /*0340*/  LDG.E R3, desc[UR6][R6.64+-0x20] ;  /* 0xffffe00606037981 */ /* 0x000ea2000c1e1900 */
[----:B------:R-:W2:Y:S03]  /*0350*/  LDC R18, c[0x0][0x3ac] ;  /* 0x0000eb00ff127b82 */ /* 0x000ea60000000800 */
[----:B------:R0:W5:Y:S04]  /*0360*/  LDG.E R25, desc[UR6][R6.64+-0x1c] ;  /* 0xffffe40606197981 */ /* 0x000168000c1e1900 */
[----:B------:R0:W5:Y:S01]  /*0370*/  LDG.E R23, desc[UR6][R6.64+-0x18] ;  /* 0xffffe80606177981 */ /* 0x000162000c1e1900 */
[----:B------:R-:W-:Y:S01]  /*0380*/  BSSY.RECONVERGENT B3, `(.L_x_58) ;  /* 0x000000c000037945 */ /* 0x000fe20003800200 */
[----:B--2---:R-:W-:-:S13]  /*0390*/  ISETP.GE.U32.AND P1, PT, R3, R18, PT ;  /* 0x000000120300720c */ /* 0x004fda0003f26070 */
[----:B0-----:R-:W-:Y:S05]  /*03a0*/  @P1 BRA `(.L_x_59) ;  /* 0x0000000000241947 */ /* 0x001fea0003800000 */
[----:B------:R0:W5:Y:S01]  /*03b0*/  LDG.E R19, desc[UR6][R8.64+-0x20] ;  /* 0xffffe00608137981 */ /* 0x000162000c1e1900 */
[----:B------:R-:W1:Y:S01]  /*03c0*/  S2UR UR5, SR_CgaCtaId ;  /* 0x00000000000579c3 */ /* 0x000e620000008800 */
[----:B------:R-:W-:Y:S02]  /*03d0*/  UMOV UR4, 0x400 ;  /* 0x0000040000047882 */ /* 0x000fe40000000000 */
[----:B-1----:R-:W-:-:S06]  /*03e0*/  ULEA UR4, UR5, UR4, 0x18 ;  /* 0x0000000405047291 */ /* 0x002fcc000f8ec0ff */
[----:B0-----:R-:W-:-:S07]  /*03f0*/  LEA R22, R3, UR4, 0x2 ;  /* 0x0000000403167c11 */ /* 0x001fce000f8e10ff */
.L_x_60:
[----:B------:R-:W0:Y:S02]  /*0400*/  LDS R2, [R22] ;  /* 0x0000000016027984 */ /* 0x000e240000000800 */
[----:B0----5:R-:W-:-:S05]  /*0410*/  FADD R3, R19, R2 ;  /* 0x0000000213037221 */ /* 0x021fca0000000000 */
[----:B------:R-:W0:Y:S02]  /*0420*/  ATOMS.CAST.SPIN P1, [R22], R2, R3 ;  /* 0x000000021600758d */ /* 0x000e240001820003 */
[----:B0-----:R-:W-:Y:S05]  /*0430*/  @!P1 BRA `(.L_x_60) ;  /* 0xfffffffc00f09947 */ /* 0x001fea000383ffff */
.L_x_59:
[----:B------:R-:W-:Y:S05]  /*0440*/  BSYNC.RECONVERGENT B3 ;  /* 0x0000000000037941 */ /* 0x000fea0003800200 */
.L_x_58:
[----:B------:R0:W5:Y:S04]  /*0450*/  LDG.E R27, desc[UR6][R6.64+-0x14] ;  /* 0xffffec06061b7981 */ /* 0x000168000c1e1900 */
[----:B------:R0:W5:Y:S02]  /*0460*/  LDG.E R19, desc[UR6][R6.64+-0x10] ;  /* 0xfffff00606137981 */ /* 0x000164000c1e1900 */
[-C--:B-----5:R-:W-:Y:S01]  /*0470*/  ISETP.GE.U32.AND P1, PT, R25, R18.reuse, PT ;  /* 0x000000121900720c */ /* 0x0a0fe20003f26070 */
[----:B------:R-:W-:Y:S01]  /*0480*/  BSSY.RECONVERGENT B3, `(.L_x_61) ;  /* 0x000000c000037945 */ /* 0x000fe20003800200 */
[----:B------:R-:W-:-:S11]  /*0490*/  ISETP.GE.U32.AND P2, PT, R23, R18, PT ;  /* 0x000000121700720c */ /* 0x000fd60003f46070 */
[----:B0-----:R-:W-:Y:S05]  /*04a0*/  @P1 BRA `(.L_x_62) ;  /* 0x0000000000241947 */ /* 0x001fea0003800000 */
[----:B------:R0:W5:Y:S01]  /*04b0*/  LDG.E R29, desc[UR6][R8.64+-0x1c] ;  /* 0xffffe406081d7981 */ /* 0x000162000c1e1900 */
[----:B------:R-:W1:Y:S01]  /*04c0*/  S2UR UR5, SR_CgaCtaId ;  /* 0x00000000000579c3 */ /* 0x000e620000008800 */
[----:B------:R-:W-:Y:S02]  /*04d0*/  UMOV UR4, 0x400 ;  /* 0x0000040000047882 */ /* 0x000fe40000000000 */
[----:B-1----:R-:W-:-:S06]  /*04e0*/  ULEA UR4, UR5, UR4, 0x18 ;  /* 0x0000000405047291 */ /* 0x002fcc000f8ec0ff */
[----:B0-----:R-:W-:-:S07]  /*04f0*/  LEA R25, R25, UR4, 0x2 ;  /* 0x0000000419197c11 */ /* 0x001fce000f8e10ff */
.L_x_63:
[----:B------:R-:W0:Y:S02]  /*0500*/  LDS R2, [R25] ;  /* 0x0000000019027984 */ /* 0x000e240000000800 */
[----:B0----5:R-:W-:-:S05]  /*0510*/  FADD R3, R29, R2 ;  /* 0x000000021d037221 */ /* 0x021fca0000000000 */
[----:B------:R-:W0:Y:S02]  /*0520*/  ATOMS.CAST.SPIN P1, [R25], R2, R3 ;  /* 0x000000021900758d */ /* 0x000e240001820003 */
[----:B0-----:R-:W-:Y:S05]  /*0530*/  @!P1 BRA `(.L_x_63) ;  /* 0xfffffffc00f09947 */ /* 0x001fea000383ffff */
.L_x_62:
[----:B------:R-:W-:Y:S05]  /*0540*/  BSYNC.RECONVERGENT B3 ;  /* 0x0000000000037941 */ /* 0x000fea0003800200 */
.L_x_61:
[----:B------:R-:W-:Y:S04]  /*0550*/  BSSY.RECONVERGENT B3, `(.L_x_64) ;  /* 0x000000b000037945 */ /* 0x000fe80003800200 */
[----:B------:R-:W-:Y:S05]  /*0560*/  @P2 BRA `(.L_x_65) ;  /* 0x0000000000242947 */ /* 0x000fea0003800000 */
[----:B------:R0:W5:Y:S01]  /*0570*/  LDG.E R25, desc[UR6][R8.64+-0x18] ;  /* 0xffffe80608197981 */ /* 0x000162000c1e1900 */
[----:B------:R-:W1:Y:S01]  /*0580*/  S2UR UR5, SR_CgaCtaId ;  /* 0x00000000000579c3 */ /* 0x000e620000008800 */
[----:B------:R-:W-:Y:S02]  /*0590*/  UMOV UR4, 0x400 ;  /* 0x0000040000047882 */ /* 0x000fe40000000000 */
[----:B-1----:R-:W-:-:S06]  /*05a0*/  ULEA UR4, UR5, UR4, 0x18 ;  /* 0x0000000405047291 */ /* 0x002fcc000f8ec0ff */
[----:B0-----:R-:W-:-:S07]  /*05b0*/  LEA R23, R23, UR4, 0x2 ;  /* 0x0000000417177c11 */ /* 0x001fce000f8e10ff */
.L_x_66:
[----:B------:R-:W0:Y:S02]  /*05c0*/  LDS R2, [R23] ;  /* 0x0000000017027984 */ /* 0x000e240000000800 */
[----:B0----5:R-:W-:-:S05]  /*05d0*/  FADD R3, R25, R2 ;  /* 0x0000000219037221 */ /* 0x021fca0000000000 */
[----:B------:R-:W0:Y:S02]  /*05e0*/  ATOMS.CAST.SPIN P1, [R23], R2, R3 ;  /* 0x000000021700758d */ /* 0x000e240001820003 */
[----:B0-----:R-:W-:Y:S05]  /*05f0*/  @!P1 BRA `(.L_x_66) ;  /* 0xfffffffc00f09947 */ /* 0x001fea000383ffff */
.L_x_65:
[----:B------:R-:W-:Y:S05]  /*0600*/  BSYNC.RECONVERGENT B3 ;  /* 0x0000000000037941 */ /* 0x000fea0003800200 */
.L_x_64:
[----:B------:R0:W5:Y:S04]  /*0610*/  LDG.E R25, desc[UR6][R6.64+-0xc] ;  /* 0xfffff40606197981 */ /* 0x000168000c1e1900 */
[----:B------:R0:W5:Y:S01]  /*0620*/  LDG.E R23, desc[UR6][R6.64+-0x8] ;  /* 0xfffff80606177981 */ /* 0x000162000c1e1900 */
[-C--:B------:R-:W-:Y:S01]  /*0630*/  ISETP.GE.U32.AND P1, PT, R27, R18.reuse, PT ;  /* 0x000000121b00720c */ /* 0x080fe20003f26070 */
        /* <DEDUP_REMOVED lines=8> */
.L_x_69:
[----:B------:R-:W0:Y:S02]  /*06c0*/  LDS R2, [R27] ;  /* 0x000000001b027984 */ /* 0x000e240000000800 */
[----:B0----5:R-:W-:-:S05]  /*06d0*/  FADD R3, R29, R2 ;  /* 0x000000021d037221 */ /* 0x021fca0000000000 */
[----:B------:R-:W0:Y:S02]  /*06e0*/  ATOMS.CAST.SPIN P1, [R27], R2, R3 ;  /* 0x000000021b00758d */ /* 0x000e240001820003 */
[----:B0-----:R-:W-:Y:S05]  /*06f0*/  @!P1 BRA `(.L_x_69) ;  /* 0xfffffffc00f09947 */ /* 0x001fea000383ffff */
.L_x_68:
[----:B------:R-:W-:Y:S05]  /*0700*/  BSYNC.RECONVERGENT B3 ;  /* 0x0000000000037941 */ /* 0x000fea0003800200 */
.L_x_67:
[----:B------:R-:W-:Y:S04]  /*0710*/  BSSY.RECONVERGENT B3, `(.L_x_70) ;  /* 0x000000b000037945 */ /* 0x000fe80003800200 */
[----:B------:R-:W-:Y:S05]  /*0720*/  @P2 BRA `(.L_x_71) ;  /* 0x0000000000242947 */ /* 0x000fea0003800000 */
[----:B------:R0:W5:Y:S01]  /*0730*/  LDG.E R27, desc[UR6][R8.64+-0x10] ;  /* 0xfffff006081b7981 */ /* 0x000162000c1e1900 */
[----:B------:R-:W1:Y:S01]  /*0740*/  S2UR UR5, SR_CgaCtaId ;  /* 0x00000000000579c3 */ /* 0x000e620000008800 */
[----:B------:R-:W-:Y:S02]  /*0750*/  UMOV UR4, 0x400 ;  /* 0x0000040000047882 */ /* 0x000fe40000000000 */
[----:B-1----:R-:W-:-:S06]  /*0760*/  ULEA UR4, UR5, UR4, 0x18 ;  /* 0x0000000405047291 */ /* 0x002fcc000f8ec0ff */
[----:B0-----:R-:W-:-:S07]  /*0770*/  LEA R19, R19, UR4, 0x2 ;  /* 0x0000000413137c11 */ /* 0x001fce000f8e10ff */
.L_x_72:
[----:B------:R-:W0:Y:S02]  /*0780*/  LDS R2, [R19] ;  /* 0x0000000013027984 */ /* 0x000e240000000800 */
[----:B0----5:R-:W-:-:S05]  /*0790*/  FADD R3, R27, R2 ;  /* 0x000000021b037221 */ /* 0x021fca0000000000 */
[----:B------:R-:W0:Y:S02]  /*07a0*/  ATOMS.CAST.SPIN P1, [R19], R2, R3 ;  /* 0x000000021300758d */ /* 0x000e240001820003 */
[----:B0-----:R-:W-:Y:S05]  /*07b0*/  @!P1 BRA `(.L_x_72) ;  /* 0xfffffffc00f09947 */ /* 0x001fea000383ffff */
.L_x_71:
[----:B------:R-:W-:Y:S05]  /*07c0*/  BSYNC.RECONVERGENT B3 ;  /* 0x0000000000037941 */ /* 0x000fea0003800200 */
.L_x_70:
        /* <DEDUP_REMOVED lines=11> */
.L_x_75:
[----:B------:R-:W0:Y:S02]  /*0880*/  LDS R2, [R25] ;  /* 0x0000000019027984 */ /* 0x000e240000000800 */
[----:B0----5:R-:W-:-:S05]  /*0890*/  FADD R3, R29, R2 ;  /* 0x000000021d037221 */ /* 0x021fca0000000000 */
[----:B------:R-:W0:Y:S02]  /*08a0*/  ATOMS.CAST.SPIN P1, [R25], R2, R3 ;  /* 0x000000021900758d */ /* 0x000e240001820003 */
[----:B0-----:R-:W-:Y:S05]  /*08b0*/  @!P1 BRA `(.L_x_75) ;  /* 0xfffffffc00f09947 */ /* 0x001fea000383ffff */
.L_x_74:
[----:B------:R-:W-:Y:S05]  /*08c0*/  BSYNC.RECONVERGENT B3 ;  /* 0x0000000000037941 */ /* 0x000fea0003800200 */
.L_x_73:
[----:B------:R-:W-:Y:S04]  /*08d0*/  BSSY.RECONVERGENT B3, `(.L_x_76) ;  /* 0x000000b000037945 */ /* 0x000fe80003800200 */
[----:B------:R-:W-:Y:S05]  /*08e0*/  @P2 BRA `(.L_x_77) ;  /* 0x0000000000242947 */ /* 0x000fea0003800000 */
[----:B------:R0:W5:Y:S01]  /*08f0*/  LDG.E R25, desc[UR6][R8.64+-0x8] ;  /* 0xfffff80608197981 */ /* 0x000162000c1e1900 */
[----:B------:R-:W1:Y:S01]  /*0900*/  S2UR UR5, SR_CgaCtaId ;  /* 0x00000000000579c3 */ /* 0x000e620000008800 */
[----:B------:R-:W-:Y:S02]  /*0910*/  UMOV UR4, 0x400 ;  /* 0x0000040000047882 */ /* 0x000fe40000000000 */
[----:B-1----:R-:W-:-:S06]  /*0920*/  ULEA UR4, UR5, UR4, 0x18 ;  /* 0x0000000405047291 */ /* 0x002fcc000f8ec0ff */
[----:B0-----:R-:W-:-:S07]  /*0930*/  LEA R23, R23, UR4, 0x2 ;  /* 0x0000000417177c11 */ /* 0x001fce000f8e10ff */
.L_x_78:
[----:B------:R-:W0:Y:S02]  /*0940*/  LDS R2, [R23] ;  /* 0x0000000017027984 */ /* 0x000e240000000800 */
[----:B0----5:R-:W-:-:S05]  /*0950*/  FADD R3, R25, R2 ;  /* 0x0000000219037221 */ /* 0x021fca0000000000 */
[----:B------:R-:W0:Y:S02]  /*0960*/  ATOMS.CAST.SPIN P1, [R23], R2, R3 ;  /* 0x000000021700758d */ /* 0x000e240001820003 */
[----:B0-----:R-:W-:Y:S05]  /*0970*/  @!P1 BRA `(.L_x_78) ;  /* 0xfffffffc00f09947 */ /* 0x001fea000383ffff */
.L_x_77:
[----:B------:R-:W-:Y:S05]  /*0980*/  BSYNC.RECONVERGENT B3 ;  /* 0x0000000000037941 */ /* 0x000fea0003800200 */
.L_x_76:
        /* <DEDUP_REMOVED lines=11> */
.L_x_81:
[----:B------:R-:W0:Y:S02]  /*0a40*/  LDS R2, [R27] ;  /* 0x000000001b027984 */ /* 0x000e240000000800 */
[----:B0----5:R-:W-:-:S05]  /*0a50*/  FADD R3, R29, R2 ;  /* 0x000000021d037221 */ /* 0x021fca0000000000 */
[----:B------:R-:W0:Y:S02]  /*0a60*/  ATOMS.CAST.SPIN P1, [R27], R2, R3 ;  /* 0x000000021b00758d */ /* 0x000e240001820003 */
[----:B0-----:R-:W-:Y:S05]  /*0a70*/  @!P1 BRA `(.L_x_81) ;  /* 0xfffffffc00f09947 */ /* 0x001fea000383ffff */
.L_x_80:
[----:B------:R-:W-:Y:S05]  /*0a80*/  BSYNC.RECONVERGENT B3 ;  /* 0x0000000000037941 */ /* 0x000fea0003800200 */
.L_x_79:
[----:B------:R-:W-:Y:S04]  /*0a90*/  BSSY.RECONVERGENT B3, `(.L_x_82) ;  /* 0x000000b000037945 */ /* 0x000fe80003800200 */
[----:B------:R-:W-:Y:S05]  /*0aa0*/  @P2 BRA `(.L_x_83) ;  /* 0x0000000000242947 */ /* 0x000fea0003800000 */
[----:B------:R0:W5:Y:S01]  /*0ab0*/  LDG.E R27, desc[UR6][R8.64] ;  /* 0x00000006081b7981 */ /* 0x000162000c1e1900 */
[----:B------:R-:W1:Y:S01]  /*0ac0*/  S2UR UR5, SR_CgaCtaId ;  /* 0x00000000000579c3 */ /* 0x000e620000008800 */
[----:B------:R-:W-:Y:S02]  /*0ad0*/  UMOV UR4, 0x400 ;  /* 0x0000040000047882 */ /* 0x000fe40000000000 */
[----:B-1----:R-:W-:-:S06]  /*0ae0*/  ULEA UR4, UR5, UR4, 0x18 ;  /* 0x0000000405047291 */ /* 0x002fcc000f8ec0ff */
[----:B0-----:R-:W-:-:S07]  /*0af0*/  LEA R19, R19, UR4, 0x2 ;  /* 0x0000000413137c11 */ /* 0x001fce000f8e10ff */
.L_x_84:
[----:B------:R-:W0:Y:S02]  /*0b00*/  LDS R2, [R19] ;  /* 0x0000000013027984 */ /* 0x000e240000000800 */
[----:B0----5:R-:W-:-:S05]  /*0b10*/  FADD R3, R27, R2 ;  /* 0x000000021b037221 */ /* 0x021fca0000000000 */
[----:B------:R-:W0:Y:S02]  /*0b20*/  ATOMS.CAST.SPIN P1, [R19], R2, R3 ;  /* 0x000000021300758d */ /* 0x000e240001820003 */
[----:B0-----:R-:W-:Y:S05]  /*0b30*/  @!P1 BRA `(.L_x_84) ;  /* 0xfffffffc00f09947 */ /* 0x001fea000383ffff */
.L_x_83:
[----:B------:R-:W-:Y:S05]  /*0b40*/  BSYNC.RECONVERGENT B3 ;  /* 0x0000000000037941 */ /* 0x000fea0003800200 */
.L_x_82:
        /* <DEDUP_REMOVED lines=11> */
.L_x_87:
[----:B------:R-:W0:Y:S02]  /*0c00*/  LDS R2, [R25] ;  /* 0x0000000019027984 */ /* 0x000e240000000800 */
[----:B0----5:R-:W-:-:S05]  /*0c10*/  FADD R3, R29, R2 ;  /* 0x000000021d037221 */ /* 0x021fca0000000000 */
[----:B------:R-:W0:Y:S02]  /*0c20*/  ATOMS.CAST.SPIN P1, [R25], R2, R3 ;  /* 0x000000021900758d */ /* 0x000e240001820003 */
[----:B0-----:R-:W-:Y:S05]  /*0c30*/  @!P1 BRA `(.L_x_87) ;  /* 0xfffffffc00f09947 */ /* 0x001fea000383ffff */
.L_x_86:
[----:B------:R-:W-:Y:S05]  /*0c40*/  BSYNC.RECONVERGENT B3 ;  /* 0x0000000000037941 */ /* 0x000fea0003800200 */
.L_x_85:
[----:B------:R-:W-:Y:S04]  /*0c50*/  BSSY.RECONVERGENT B3, `(.L_x_88) ;  /* 0x000000b000037945 */ /* 0x000fe80003800200 */
[----:B------:R-:W-:Y:S05]  /*0c60*/  @P2 BRA `(.L_x_89) ;  /* 0x0000000000242947 */ /* 0x000fea0003800000 */
[----:B------:R0:W5:Y:S01]  /*0c70*/  LDG.E R25, desc[UR6][R8.64+0x8] ;  /* 0x0000080608197981 */ /* 0x000162000c1e1900 */
[----:B------:R-:W1:Y:S01]  /*0c80*/  S2UR UR5, SR_CgaCtaId ;  /* 0x00000000000579c3 */ /* 0x000e620000008800 */
[----:B------:R-:W-:Y:S02]  /*0c90*/  UMOV UR4, 0x400 ;  /* 0x0000040000047882 */ /* 0x000fe40000000000 */
[----:B-1----:R-:W-:-:S06]  /*0ca0*/  ULEA UR4, UR5, UR4, 0x18 ;  /* 0x0000000405047291 */ /* 0x002fcc000f8ec0ff */
[----:B0-----:R-:W-:-:S07]  /*0cb0*/  LEA R23, R23, UR4, 0x2 ;  /* 0x0000000417177c11 */ /* 0x001fce000f8e10ff */
.L_x_90:
[----:B------:R-:W0:Y:S02]  /*0cc0*/  LDS R2, [R23] ;  /* 0x0000000017027984 */ /* 0x000e240000000800 */
[----:B0----5:R-:W-:-:S05]  /*0cd0*/  FADD R3, R25, R2 ;  /* 0x0000000219037221 */ /* 0x021fca0000000000 */
[----:B------:R-:W0:Y:S02]  /*0ce0*/  ATOMS.CAST.SPIN P1, [R23], R2, R3 ;  /* 0x000000021700758d */ /* 0x000e240001820003 */
[----:B0-----:R-:W-:Y:S05]  /*0cf0*/  @!P1 BRA `(.L_x_90) ;  /* 0xfffffffc00f09947 */ /* 0x001fea000383ffff */
.L_x_89:
[----:B------:R-:W-:Y:S05]  /*0d00*/  BSYNC.RECONVERGENT B3 ;  /* 0x0000000000037941 */ /* 0x000fea0003800200 */
.L_x_88:
[----:B------:R-:W2:Y:S04]  /*0d10*/  LDG.E R29, desc[UR6][R6.64+0x14] ;  /* 0x00001406061d7981 */ /* 0x000ea8000c1e1900 */
[----:B------:R-:W3:Y:S04]  /*0d20*/  LDG.E R25, desc[UR6][R6.64+0x18] ;  /* 0x0000180606197981 */ /* 0x000ee8000c1e1900 */
[----:B------:R-:W4:Y:S01]  /*0d30*/  LDG.E R23, desc[UR6][R6.64+0x1c] ;  /* 0x00001c0606177981 */ /* 0x000f22000c1e1900 */
[-C--:B------:R-:W-:Y:S01]  /*0d40*/  ISETP.GE.U32.AND P6, PT, R27, R18.reuse, PT ;  /* 0x000000121b00720c */ /* 0x080fe20003fc6070 */
[----:B------:R-:W-:Y:S01]  /*0d50*/  VIADD R17, R17, 0x10 ;  /* 0x0000001011117836 */ /* 0x000fe20000000000 */
[----:B------:R-:W-:Y:S01]  /*0d60*/  BSSY.RECONVERGENT B3, `(.L_x_91) ;  /* 0x0000010000037945 */ /* 0x000fe20003800200 */
[----:B------:R-:W-:-:S03]  /*0d70*/  ISETP.GE.U32.AND P1, PT, R19, R18, PT ;  /* 0x000000121300720c */ /* 0x000fc60003f26070 */
[----:B------:R-:W-:Y:S02]  /*0d80*/  ISETP.NE.AND P5, PT, R17, RZ, PT ;  /* 0x000000ff1100720c */ /* 0x000fe40003fa5270 */
[-C--:B--2---:R-:W-:Y:S02]  /*0d90*/  ISETP.GE.U32.AND P2, PT, R29, R18.reuse, PT ;  /* 0x000000121d00720c */ /* 0x084fe40003f46070 */
[-C--:B---3--:R-:W-:Y:S02]  /*0da0*/  ISETP.GE.U32.AND P3, PT, R25, R18.reuse, PT ;  /* 0x000000121900720c */ /* 0x088fe40003f66070 */
[----:B----4-:R-:W-:Y:S01]  /*0db0*/  ISETP.GE.U32.AND P4, PT, R23, R18, PT ;  /* 0x000000121700720c */ /* 0x010fe20003f86070 */
[----:B------:R-:W-:-:S12]  /*0dc0*/  @P6 BRA `(.L_x_92) ;  /* 0x0000000000246947 */ /* 0x000fd80003800000 */
[----:B------:R0:W5:Y:S01]  /*0dd0*/  LDG.E R18, desc[UR6][R8.64+0xc] ;  /* 0x00000c0608127981 */ /* 0x000162000c1e1900 */
[----:B------:R-:W1:Y:S01]  /*0de0*/  S2UR UR5, SR_CgaCtaId ;  /* 0x00000000000579c3 */ /* 0x000e620000008800 */
[----:B------:R-:W-:Y:S02]  /*0df0*/  UMOV UR4, 0x400 ;  /* 0x0000040000047882 */ /* 0x000fe40000000000 */
[----:B-1----:R-:W-:-:S06]  /*0e00*/  ULEA UR4, UR5, UR4, 0x18 ;  /* 0x0000000405047291 */ /* 0x002fcc000f8ec0ff */
[----:B0-----:R-:W-:-:S07]  /*0e10*/  LEA R27, R27, UR4, 0x2 ;  /* 0x000000041b1b7c11 */ /* 0x001fce000f8e10ff */
.L_x_93:
[----:B------:R-:W0:Y:S02]  /*0e20*/  LDS R2, [R27] ;  /* 0x000000001b027984 */ /* 0x000e240000000800 */
[----:B0----5:R-:W-:-:S05]  /*0e30*/  FADD R3, R18, R2 ;  /* 0x0000000212037221 */ /* 0x021fca0000000000 */
[----:B------:R-:W0:Y:S02]  /*0e40*/  ATOMS.CAST.SPIN P6, [R27], R2, R3 ;  /* 0x000000021b00758d */ /* 0x000e2400018c0003 */
[----:B0-----:R-:W-:Y:S05]  /*0e50*/  @!P6 BRA `(.L_x_93) ;  /* 0xfffffffc00f0e947 */ /* 0x001fea000383ffff */
.L_x_92:
[----:B------:R-:W-:Y:S05]  /*0e60*/  BSYNC.RECONVERGENT B3 ;  /* 0x0000000000037941 */ /* 0x000fea0003800200 */
.L_x_91:
[----:B------:R-:W-:Y:S04]  /*0e70*/  BSSY.RECONVERGENT B3, `(.L_x_94) ;  /* 0x000000b000037945 */ /* 0x000fe80003800200 */
[----:B------:R-:W-:Y:S05]  /*0e80*/  @P1 BRA `(.L_x_95) ;  /* 0x0000000000241947 */ /* 0x000fea0003800000 */
[----:B------:R0:W5:Y:S01]  /*0e90*/  LDG.E R27, desc[UR6][R8.64+0x10] ;  /* 0x00001006081b7981 */ /* 0x000162000c1e1900 */
[----:B------:R-:W1:Y:S01]  /*0ea0*/  S2UR UR5, SR_CgaCtaId ;  /* 0x00000000000579c3 */ /* 0x000e620000008800 */
[----:B------:R-:W-:Y:S02]  /*0eb0*/  UMOV UR4, 0x400 ;  /* 0x0000040000047882 */ /* 0x000fe40000000000 */
[----:B-1----:R-:W-:-:S06]  /*0ec0*/  ULEA UR4, UR5, UR4, 0x18 ;  /* 0x0000000405047291 */ /* 0x002fcc000f8ec0ff */
[----:B0-----:R-:W-:-:S07]  /*0ed0*/  LEA R19, R19, UR4, 0x2 ;  /* 0x0000000413137c11 */ /* 0x001fce000f8e10ff */
.L_x_96:
[----:B------:R-:W0:Y:S02]  /*0ee0*/  LDS R2, [R19] ;  /* 0x0000000013027984 */ /* 0x000e240000000800 */
[----:B0----5:R-:W-:-:S05]  /*0ef0*/  FADD R3, R27, R2 ;  /* 0x000000021b037221 */ /* 0x021fca0000000000 */
[----:B------:R-:W0:Y:S02]  /*0f00*/  ATOMS.CAST.SPIN P1, [R19], R2, R3 ;  /* 0x000000021300758d */ /* 0x000e240001820003 */
[----:B0-----:R-:W-:Y:S05]  /*0f10*/  @!P1 BRA `(.L_x_96) ;  /* 0xfffffffc00f09947 */ /* 0x001fea000383ffff */
.L_x_95:
[----:B------:R-:W-:Y:S05]  /*0f20*/  BSYNC.RECONVERGENT B3 ;  /* 0x0000000000037941 */ /* 0x000fea0003800200 */
.L_x_94:
[----:B------:R-:W-:Y:S04]  /*0f30*/  BSSY.RECONVERGENT B3, `(.L_x_97) ;  /* 0x000000b000037945 */ /* 0x000fe80003800200 */
[----:B------:R-:W-:Y:S05]  /*0f40*/  @P2 BRA `(.L_x_98) ;  /* 0x0000000000242947 */ /* 0x000fea0003800000 */
[----:B------:R0:W5:Y:S01]  /*0f50*/  LDG.E R19, desc[UR6][R8.64+0x14] ;  /* 0x0000140608137981 */ /* 0x000162000c1e1900 */
[----:B------:R-:W1:Y:S01]  /*0f60*/  S2UR UR5, SR_CgaCtaId ;  /* 0x00000000000579c3 */ /* 0x000e620000008800 */
[----:B------:R-:W-:Y:S02]  /*0f70*/  UMOV UR4, 0x400 ;  /* 0x0000040000047882 */ /* 0x000fe40000000000 */
[----:B-1----:R-:W-:-:S06]  /*0f80*/  ULEA UR4, UR5, UR4, 0x18 ;  /* 0x0000000405047291 */ /* 0x002fcc000f8ec0ff */
[----:B0-----:R-:W-:-:S07]  /*0f90*/  LEA R29, R29, UR4, 0x2 ;  /* 0x000000041d1d7c11 */ /* 0x001fce000f8e10ff */
.L_x_99:
[----:B------:R-:W0:Y:S02]  /*0fa0*/  LDS R2, [R29] ;  /* 0x000000001d027984 */ /* 0x000e240000000800 */
[----:B0----5:R-:W-:-:S05]  /*0fb0*/  FADD R3, R19, R2 ;  /* 0x0000000213037221 */ /* 0x021fca0000000000 */
[----:B------:R-:W0:Y:S02]  /*0fc0*/  ATOMS.CAST.SPIN P1, [R29], R2, R3 ;  /* 0x000000021d00758d */ /* 0x000e240001820003 */
[----:B0-----:R-:W-:Y:S05]  /*0fd0*/  @!P1 BRA `(.L_x_99) ;  /* 0xfffffffc00f09947 */ /* 0x001fea000383ffff */
.L_x_98:
[----:B------:R-:W-:Y:S05]  /*0fe0*/  BSYNC.RECONVERGENT B3 ;  /* 0x0000000000037941 */ /* 0x000fea0003800200 */
.L_x_97:
[----:B------:R-:W-:Y:S04]  /*0ff0*/  BSSY.RECONVERGENT B3, `(.L_x_100) ;  /* 0x000000b000037945 */ /* 0x000fe80003800200 */
[----:B------:R-:W-:Y:S05]  /*1000*/  @P3 BRA `(.L_x_101) ;  /* 0x0000000000243947 */ /* 0x000fea0003800000 */
[----:B------:R0:W5:Y:S01]  /*1010*/  LDG.E R19, desc[UR6][R8.64+0x18] ;  /* 0x0000180608137981 */ /* 0x000162000c1e1900 */
[----:B------:R-:W1:Y:S01]  /*1020*/  S2UR UR5, SR_CgaCtaId ;  /* 0x00000000000579c3 */ /* 0x000e620000008800 */
[----:B------:R-:W-:Y:S02]  /*1030*/  UMOV UR4, 0x400 ;  /* 0x0000040000047882 */ /* 0x000fe40000000000 */
[----:B-1----:R-:W-:-:S06]  /*1040*/  ULEA UR4, UR5, UR4, 0x18 ;  /* 0x0000000405047291 */ /* 0x002fcc000f8ec0ff */
[----:B0-----:R-:W-:-:S07]  /*1050*/  LEA R25, R25, UR4, 0x2 ;  /* 0x0000000419197c11 */ /* 0x001fce000f8e10ff */
.L_x_102:
[----:B------:R-:W0:Y:S02]  /*1060*/  LDS R2, [R25] ;  /* 0x0000000019027984 */ /* 0x000e240000000800 */
[----:B0----5:R-:W-:-:S05]  /*1070*/  FADD R3, R19, R2 ;  /* 0x0000000213037221 */ /* 0x021fca0000000000 */
[----:B------:R-:W0:Y:S02]  /*1080*/  ATOMS.CAST.SPIN P1, [R25], R2, R3 ;  /* 0x000000021900758d */ /* 0x000e240001820003 */
[----:B0-----:R-:W-:Y:S05]  /*1090*/  @!P1 BRA `(.L_x_102) ;  /* 0xfffffffc00f09947 */ /* 0x001fea000383ffff */
.L_x_101:
[----:B------:R-:W-:Y:S05]  /*10a0*/  BSYNC.RECONVERGENT B3 ;  /* 0x0000000000037941 */ /* 0x000fea0003800200 */
.L_x_100:
[----:B------:R-:W-:Y:S04]  /*10b0*/  BSSY.RECONVERGENT B3, `(.L_x_103) ;  /* 0x000000b000037945 */ /* 0x000fe80003800200 */
[----:B------:R-:W-:Y:S05]  /*10c0*/  @P4 BRA `(.L_x_104) ;  /* 0x0000000000244947 */ /* 0x000fea0003800000 */
[----:B------:R0:W5:Y:S01]  /*10d0*/  LDG.E R19, desc[UR6][R8.64+0x1c] ;  /* 0x00001c0608137981 */ /* 0x000162000c1e1900 */
[----:B------:R-:W1:Y:S01]  /*10e0*/  S2UR UR5, SR_CgaCtaId ;  /* 0x00000000000579c3 */ /* 0x000e620000008800 */
[----:B------:R-:W-:Y:S02]  /*10f0*/  UMOV UR4, 0x400 ;  /* 0x0000040000047882 */ /* 0x000fe40000000000 */
[----:B-1----:R-:W-:-:S06]  /*1100*/  ULEA UR4, UR5, UR4, 0x18 ;  /* 0x0000000405047291 */ /* 0x002fcc000f8ec0ff */
[----:B0-----:R-:W-:-:S07]  /*1110*/  LEA R23, R23, UR4, 0x2 ;  /* 0x0000000417177c11 */ /* 0x001fce000f8e10ff */
.L_x_105:
[----:B------:R-:W0:Y:S02]  /*1120*/  LDS R2, [R23] ;  /* 0x0000000017027984 */ /* 0x000e240000000800 */
[----:B0----5:R-:W-:-:S05]  /*1130*/  FADD R3, R19, R2 ;  /* 0x0000000213037221 */ /* 0x021fca0000000000 */
[----:B------:R-:W0:Y:S02]  /*1140*/  ATOMS.CAST.SPIN P1, [R23], R2, R3 ;  /* 0x000000021700758d */ /* 0x000e240001820003 */
[----:B0-----:R-:W-:Y:S05]  /*1150*/  @!P1 BRA `(.L_x_105) ;  /* 0xfffffffc00f09947 */ /* 0x001fea000383ffff */
.L_x_104:
[----:B------:R-:W-:Y:S05]  /*1160*/  BSYNC.RECONVERGENT B3 ;  /* 0x0000000000037941 */ /* 0x000fea0003800200 */
.L_x_103:
[----:B------:R-:W-:Y:S01]  /*1170*/  IADD3 R6, P1, PT, R6, 0x40, RZ ;  /* 0x0000004006067810 */ /* 0x000fe20007f3e0ff */
[----:B------:R-:W-:Y:S01]  /*1180*/  VIADD R15, R15, 0x10 ;  /* 0x000000100f0f7836 */ /* 0x000fe20000000000 */
[----:B------:R-:W-:-:S03]  /*1190*/  IADD3 R8, P2, PT, R8, 0x40, RZ ;  /* 0x0000004008087810 */ /* 0x000fc60007f5e0ff */
[----:B------:R-:W-:Y:S02]  /*11a0*/  IMAD.X R7, RZ, RZ, R7, P1 ;  /* 0x000000ffff077224 */ /* 0x000fe400008e0607 */
[----:B------:R-:W-:Y:S01]  /*11b0*/  IMAD.X R9, RZ, RZ, R9, P2 ;  /* 0x000000ffff097224 */ /* 0x000fe200010e0609 */
[----:B------:R-:W-:Y:S07]  /*11c0*/  @P5 BRA `(.L_x_106) ;  /* 0xfffffff0005c5947 */ /* 0x000fee000383ffff */
.L_x_57:
[----:B------:R-:W-:Y:S05]  /*11d0*/  BSYNC.RECONVERGENT B2 ;  /* 0x0000000000027941 */ /* 0x000fea0003800200 */
.L_x_56:
[----:B------:R-:W-:-:S13]  /*11e0*/  ISETP.NE.AND P1, PT, R16, RZ, PT ;  /* 0x000000ff1000720c */ /* 0x000fda0003f25270 */
[----:B------:R-:W-:Y:S05]  /*11f0*/  @!P1 BRA `(.L_x_55) ;  /* 0x0000000c00cc9947 */ /* 0x000fea0003800000 */
[----:B------:R-:W-:Y:S01]  /*1200*/  ISETP.GE.U32.AND P1, PT, R16, 0x8, PT ;  /* 0x000000081000780c */ /* 0x000fe20003f26070 */
[----:B------:R-:W-:Y:S01]  /*1210*/  BSSY.RECONVERGENT B2, `(.L_x_107) ;  /* 0x0000079000027945 */ /* 0x000fe20003800200 */
[----:B------:R-:W-:-:S11]  /*1220*/  LOP3.LUT R16, R14, 0x7, RZ, 0xc0, !PT ;  /* 0x000000070e107812 */ /* 0x000fd600078ec0ff */
[----:B------:R-:W-:Y:S05]  /*1230*/  @!P1 BRA `(.L_x_108) ;  /* 0x0000000400d89947 */ /* 0x000fea0003800000 */
[----:B------:R-:W0:Y:S08]  /*1240*/  LDC.64 R6, c[0x0][0x390] ;  /* 0x0000e400ff067b82 */ /* 0x000e300000000a00 */
[----:B------:R-:W1:Y:S08]  /*1250*/  LDC R17, c[0x0][0x3ac] ;  /* 0x0000eb00ff117b82 */ /* 0x000e700000000800 */
[----:B------:R-:W2:Y:S01]  /*1260*/  LDC.64 R2, c[0x0][0x388] ;  /* 0x0000e200ff027b82 */ /* 0x000ea20000000a00 */
[----:B0-----:R-:W-:-:S05]  /*1270*/  IMAD.WIDE.U32 R6, R15, 0x4, R6 ;  /* 0x000000040f067825 */ /* 0x001fca00078e0006 */
[----:B------:R-:W1:Y:S04]  /*1280*/  LDG.E R8, desc[UR6][R6.64] ;  /* 0x0000000606087981 */ /* 0x000e68000c1e1900 */
[----:B------:R0:W5:Y:S04]  /*1290*/  LDG.E R26, desc[UR6][R6.64+0x4] ;  /* 0x00000406061a7981 */ /* 0x000168000c1e1900 */
[----:B------:R0:W5:Y:S01]  /*12a0*/  LDG.E R18, desc[UR6][R6.64+0x8] ;  /* 0x0000080606127981 */ /* 0x000162000c1e1900 */
[----:B------:R-:W-:Y:S01]  /*12b0*/  BSSY.RECONVERGENT B3, `(.L_x_109) ;  /* 0x000000d000037945 */ /* 0x000fe20003800200 */
[----:B--2---:R-:W-:Y:S01]  /*12c0*/  IMAD.WIDE.U32 R2, R15, 0x4, R2 ;  /* 0x000000040f027825 */ /* 0x004fe200078e0002 */
[----:B-1----:R-:W-:-:S13]  /*12d0*/  ISETP.GE.U32.AND P1, PT, R8, R17, PT ;  /* 0x000000110800720c */ /* 0x002fda0003f26070 */
[----:B0-----:R-:W-:Y:S05]  /*12e0*/  @P1 BRA `(.L_x_110) ;  /* 0x0000000000241947 */ /* 0x001fea0003800000 */
[----:B------:R0:W5:Y:S01]  /*12f0*/  LDG.E R19, desc[UR6][R2.64] ;  /* 0x0000000602137981 */ /* 0x000162000c1e1900 */
[----:B------:R-:W1:Y:S01]  /*1300*/  S2UR UR5, SR_CgaCtaId ;  /* 0x00000000000579c3 */ /* 0x000e620000008800 */
[----:B------:R-:W-:Y:S02]  /*1310*/  UMOV UR4, 0x400 ;  /* 0x0000040000047882 */ /* 0x000fe40000000000 */
[----:B-1----:R-:W-:-:S06]  /*1320*/  ULEA UR4, UR5, UR4, 0x18 ;  /* 0x0000000405047291 */ /* 0x002fcc000f8ec0ff */
[----:B0-----:R-:W-:-:S07]  /*1330*/  LEA R22, R8, UR4, 0x2 ;  /* 0x0000000408167c11 */ /* 0x001fce000f8e10ff */
.L_x_111:
[----:B------:R-:W0:Y:S02]  /*1340*/  LDS R8, [R22] ;  /* 0x0000000016087984 */ /* 0x000e240000000800 */
[----:B0----5:R-:W-:-:S05]  /*1350*/  FADD R9, R19, R8 ;  /* 0x0000000813097221 */ /* 0x021fca0000000000 */
[----:B------:R-:W0:Y:S02]  /*1360*/  ATOMS.CAST.SPIN P1, [R22], R8, R9 ;  /* 0x000000081600758d */ /* 0x000e240001820009 */
[----:B0-----:R-:W-:Y:S05]  /*1370*/  @!P1 BRA `(.L_x_111) ;  /* 0xfffffffc00f09947 */ /* 0x001fea000383ffff */
.L_x_110:
[----:B------:R-:W-:Y:S05]  /*1380*/  BSYNC.RECONVERGENT B3 ;  /* 0x0000000000037941 */ /* 0x000fea0003800200 */
.L_x_109:
[----:B------:R0:W5:Y:S04]  /*1390*/  LDG.E R28, desc[UR6][R6.64+0xc] ;  /* 0x00000c06061c7981 */ /* 0x000168000c1e1900 */
[----:B------:R0:W5:Y:S04]  /*13a0*/  LDG.E R22, desc[UR6][R6.64+0x10] ;  /* 0x0000100606167981 */ /* 0x000168000c1e1900 */
[----:B------:R0:W5:Y:S04]  /*13b0*/  LDG.E R9, desc[UR6][R6.64+0x14] ;  /* 0x0000140606097981 */ /* 0x000168000c1e1900 */
[----:B------:R0:W5:Y:S04]  /*13c0*/  LDG.E R8, desc[UR6][R6.64+0x18] ;  /* 0x0000180606087981 */ /* 0x000168000c1e1900 */
[----:B------:R0:W5:Y:S02]  /*13d0*/  LDG.E R24, desc[UR6][R6.64+0x1c] ;  /* 0x00001c0606187981 */ /* 0x000164000c1e1900 */
[----:B-----5:R-:W-:Y:S01]  /*13e0*/  ISETP.GE.U32.AND P1, PT, R26, R17, PT ;  /* 0x000000111a00720c */ /* 0x020fe20003f26070 */
[----:B------:R-:W-:-:S12]  /*13f0*/  BSSY.RECONVERGENT B3, `(.L_x_112) ;  /* 0x000000b000037945 */ /* 0x000fd80003800200 */
[----:B0-----:R-:W-:Y:S05]  /*1400*/  @P1 BRA `(.L_x_113) ;  /* 0x0000000000241947 */ /* 0x001fea0003800000 */
[----:B------:R0:W5:Y:S01]  /*1410*/  LDG.E R19, desc[UR6][R2.64+0x4] ;  /* 0x0000040602137981 */ /* 0x000162000c1e1900 */
[----:B------:R-:W1:Y:S01]  /*1420*/  S2UR UR5, SR_CgaCtaId ;  /* 0x00000000000579c3 */ /* 0x000e620000008800 */
[----:B------:R-:W-:Y:S02]  /*1430*/  UMOV UR4, 0x400 ;  /* 0x0000040000047882 */ /* 0x000fe40000000000 */
[----:B-1----:R-:W-:-:S06]  /*1440*/  ULEA UR4, UR5, UR4, 0x18 ;  /* 0x0000000405047291 */ /* 0x002fcc000f8ec0ff */
[----:B0-----:R-:W-:-:S07]  /*1450*/  LEA R26, R26, UR4, 0x2 ;  /* 0x000000041a1a7c11 */ /* 0x001fce000f8e10ff */
.L_x_114:
[----:B------:R-:W0:Y:S02]  /*1460*/  LDS R6, [R26] ;  /* 0x000000001a067984 */ /* 0x000e240000000800 */
[----:B0----5:R-:W-:-:S05]  /*1470*/  FADD R7, R19, R6 ;  /* 0x0000000613077221 */ /* 0x021fca0000000000 */
[----:B------:R-:W0:Y:S02]  /*1480*/  ATOMS.CAST.SPIN P1, [R26], R6, R7 ;  /* 0x000000061a00758d */ /* 0x000e240001820007 */
[----:B0-----:R-:W-:Y:S05]  /*1490*/  @!P1 BRA `(.L_x_114) ;  /* 0xfffffffc00f09947 */ /* 0x001fea000383ffff */
.L_x_113:
[----:B------:R-:W-:Y:S05]  /*14a0*/  BSYNC.RECONVERGENT B3 ;  /* 0x0000000000037941 */ /* 0x000fea0003800200 */
.L_x_112:
[-C--:B------:R-:W-:Y:S01]  /*14b0*/  ISETP.GE.U32.AND P6, PT, R18, R17.reuse, PT ;  /* 0x000000111200720c */ /* 0x080fe20003fc6070 */
[----:B------:R-:W-:Y:S01]  /*14c0*/  BSSY.RECONVERGENT B3, `(.L_x_115) ;  /* 0x0000010000037945 */ /* 0x000fe20003800200 */
[-C--:B------:R-:W-:Y:S02]  /*14d0*/  ISETP.GE.U32.AND P1, PT, R28, R17.reuse, PT ;  /* 0x000000111c00720c */ /* 0x080fe40003f26070 */
[-C--:B------:R-:W-:Y:S02]  /*14e0*/  ISETP.GE.U32.AND P2, PT, R22, R17.reuse, PT ;  /* 0x000000111600720c */ /* 0x080fe40003f46070 */
[-C--:B------:R-:W-:Y:S02]  /*14f0*/  ISETP.GE.U32.AND P3, PT, R9, R17.reuse, PT ;  /* 0x000000110900720c */ /* 0x080fe40003f66070 */
[-C--:B------:R-:W-:Y:S02]  /*1500*/  ISETP.GE.U32.AND P4, PT, R8, R17.reuse, PT ;  /* 0x000000110800720c */ /* 0x080fe40003f86070 */
[----:B------:R-:W-:-:S03]  /*1510*/  ISETP.GE.U32.AND P5, PT, R24, R17, PT ;  /* 0x000000111800720c */ /* 0x000fc60003fa6070 */
[----:B------:R-:W-:Y:S10]  /*1520*/  @P6 BRA `(.L_x_116) ;  /* 0x0000000000246947 */ /* 0x000ff40003800000 */
[----:B------:R0:W5:Y:S01]  /*1530*/  LDG.E R17, desc[UR6][R2.64+0x8] ;  /* 0x0000080602117981 */ /* 0x000162000c1e1900 */
[----:B------:R-:W1:Y:S01]  /*1540*/  S2UR UR5, SR_CgaCtaId ;  /* 0x00000000000579c3 */ /* 0x000e620000008800 */
[----:B------:R-:W-:Y:S02]  /*1550*/  UMOV UR4, 0x400 ;  /* 0x0000040000047882 */ /* 0x000fe40000000000 */
[----:B-1----:R-:W-:-:S06]  /*1560*/  ULEA UR4, UR5, UR4, 0x18 ;  /* 0x0000000405047291 */ /* 0x002fcc000f8ec0ff */
[----:B0-----:R-:W-:-:S07]  /*1570*/  LEA R18, R18, UR4, 0x2 ;  /* 0x0000000412127c11 */ /* 0x001fce000f8e10ff */
.L_x_117:
[----:B------:R-:W0:Y:S02]  /*1580*/  LDS R6, [R18] ;  /* 0x0000000012067984 */ /* 0x000e240000000800 */
[----:B0----5:R-:W-:-:S05]  /*1590*/  FADD R7, R17, R6 ;  /* 0x0000000611077221 */ /* 0x021fca0000000000 */
[----:B------:R-:W0:Y:S02]  /*15a0*/  ATOMS.CAST.SPIN P6, [R18], R6, R7 ;  /* 0x000000061200758d */ /* 0x000e2400018c0007 */
[----:B0-----:R-:W-:Y:S05]  /*15b0*/  @!P6 BRA `(.L_x_117) ;  /* 0xfffffffc00f0e947 */ /* 0x001fea000383ffff */
.L_x_116:
[----:B------:R-:W-:Y:S05]  /*15c0*/  BSYNC.RECONVERGENT B3 ;  /* 0x0000000000037941 */ /* 0x000fea0003800200 */
.L_x_115:
[----:B------:R-:W-:Y:S04]  /*15d0*/  BSSY.RECONVERGENT B3, `(.L_x_118) ;  /* 0x000000b000037945 */ /* 0x000fe80003800200 */
[----:B------:R-:W-:Y:S05]  /*15e0*/  @P1 BRA `(.L_x_119) ;  /* 0x0000000000241947 */ /* 0x000fea0003800000 */
[----:B------:R0:W5:Y:S01]  /*15f0*/  LDG.E R17, desc[UR6][R2.64+0xc] ;  /* 0x00000c0602117981 */ /* 0x000162000c1e1900 */
[----:B------:R-:W1:Y:S01]  /*1600*/  S2UR UR5, SR_CgaCtaId ;  /* 0x00000000000579c3 */ /* 0x000e620000008800 */
[----:B------:R-:W-:Y:S02]  /*1610*/  UMOV UR4, 0x400 ;  /* 0x0000040000047882 */ /* 0x000fe40000000000 */
[----:B-1----:R-:W-:-:S06]  /*1620*/  ULEA UR4, UR5, UR4, 0x18 ;  /* 0x0000000405047291 */ /* 0x002fcc000f8ec0ff */
[----:B0-----:R-:W-:-:S07]  /*1630*/  LEA R28, R28, UR4, 0x2 ;  /* 0x000000041c1c7c11 */ /* 0x001fce000f8e10ff */
.L_x_120:
[----:B------:R-:W0:Y:S02]  /*1640*/  LDS R6, [R28] ;  /* 0x000000001c067984 */ /* 0x000e240000000800 */
[----:B0----5:R-:W-:-:S05]  /*1650*/  FADD R7, R17, R6 ;  /* 0x0000000611077221 */ /* 0x021fca0000000000 */
[----:B------:R-:W0:Y:S02]  /*1660*/  ATOMS.CAST.SPIN P1, [R28], R6, R7 ;  /* 0x000000061c00758d */ /* 0x000e240001820007 */
[----:B0-----:R-:W-:Y:S05]  /*1670*/  @!P1 BRA `(.L_x_120) ;  /* 0xfffffffc00f09947 */ /* 0x001fea000383ffff */
.L_x_119:
[----:B------:R-:W-:Y:S05]  /*1680*/  BSYNC.RECONVERGENT B3 ;  /* 0x0000000000037941 */ /* 0x000fea0003800200 */
.L_x_118:
[----:B------:R-:W-:Y:S04]  /*1690*/  BSSY.RECONVERGENT B3, `(.L_x_121) ;  /* 0x000000b000037945 */ /* 0x000fe80003800200 */
[----:B------:R-:W-:Y:S05]  /*16a0*/  @P2 BRA `(.L_x_122) ;  /* 0x0000000000242947 */ /* 0x000fea0003800000 */
[----:B------:R0:W5:Y:S01]  /*16b0*/  LDG.E R17, desc[UR6][R2.64+0x10] ;  /* 0x0000100602117981 */ /* 0x000162000c1e1900 */
[----:B------:R-:W1:Y:S01]  /*16c0*/  S2UR UR5, SR_CgaCtaId ;  /* 0x00000000000579c3 */ /* 0x000e620000008800 */
[----:B------:R-:W-:Y:S02]  /*16d0*/  UMOV UR4, 0x400 ;  /* 0x0000040000047882 */ /* 0x000fe40000000000 */
[----:B-1----:R-:W-:-:S06]  /*16e0*/  ULEA UR4, UR5, UR4, 0x18 ;  /* 0x0000000405047291 */ /* 0x002fcc000f8ec0ff */
[----:B0-----:R-:W-:-:S07]  /*16f0*/  LEA R22, R22, UR4, 0x2 ;  /* 0x0000000416167c11 */ /* 0x001fce000f8e10ff */
.L_x_123:
[----:B------:R-:W0:Y:S02]  /*1700*/  LDS R6, [R22] ;  /* 0x0000000016067984 */ /* 0x000e240000000800 */
[----:B0----5:R-:W-:-:S05]  /*1710*/  FADD R7, R17, R6 ;  /* 0x0000000611077221 */ /* 0x021fca0000000000 */
[----:B------:R-:W0:Y:S02]  /*1720*/  ATOMS.CAST.SPIN P1, [R22], R6, R7 ;  /* 0x000000061600758d */ /* 0x000e240001820007 */
[----:B0-----:R-:W-:Y:S05]  /*1730*/  @!P1 BRA `(.L_x_123) ;  /* 0xfffffffc00f09947 */ /* 0x001fea000383ffff */
.L_x_122:
[----:B------:R-:W-:Y:S05]  /*1740*/  BSYNC.RECONVERGENT B3 ;  /* 0x0000000000037941 */ /* 0x000fea0003800200 */
.L_x_121:
[----:B------:R-:W-:Y:S04]  /*1750*/  BSSY.RECONVERGENT B3, `(.L_x_124) ;  /* 0x000000b000037945 */ /* 0x000fe80003800200 */
[----:B------:R-:W-:Y:S05]  /*1760*/  @P3 BRA `(.L_x_125) ;  /* 0x0000000000243947 */ /* 0x000fea0003800000 */
[----:B------:R0:W5:Y:S01]  /*1770*/  LDG.E R17, desc[UR6][R2.64+0x14] ;  /* 0x0000140602117981 */ /* 0x000162000c1e1900 */
[----:B------:R-:W1:Y:S01]  /*1780*/  S2UR UR5, SR_CgaCtaId ;  /* 0x00000000000579c3 */ /* 0x000e620000008800 */
[----:B------:R-:W-:Y:S02]  /*1790*/  UMOV UR4, 0x400 ;  /* 0x0000040000047882 */ /* 0x000fe40000000000 */
[----:B-1----:R-:W-:-:S06]  /*17a0*/  ULEA UR4, UR5, UR4, 0x18 ;  /* 0x0000000405047291 */ /* 0x002fcc000f8ec0ff */
[----:B0-----:R-:W-:-:S07]  /*17b0*/  LEA R9, R9, UR4, 0x2 ;  /* 0x0000000409097c11 */ /* 0x001fce000f8e10ff */
.L_x_126:
[----:B------:R-:W0:Y:S02]  /*17c0*/  LDS R6, [R9] ;  /* 0x0000000009067984 */ /* 0x000e240000000800 */
[----:B0----5:R-:W-:-:S05]  /*17d0*/  FADD R7, R17, R6 ;  /* 0x0000000611077221 */ /* 0x021fca0000000000 */
[----:B------:R-:W0:Y:S02]  /*17e0*/  ATOMS.CAST.SPIN P1, [R9], R6, R7 ;  /* 0x000000060900758d */ /* 0x000e240001820007 */
[----:B0-----:R-:W-:Y:S05]  /*17f0*/  @!P1 BRA `(.L_x_126) ;  /* 0xfffffffc00f09947 */ /* 0x001fea000383ffff */
.L_x_125:
[----:B------:R-:W-:Y:S05]  /*1800*/  BSYNC.RECONVERGENT B3 ;  /* 0x0000000000037941 */ /* 0x000fea0003800200 */
.L_x_124:
[----:B------:R-:W-:Y:S04]  /*1810*/  BSSY.RECONVERGENT B3, `(.L_x_127) ;  /* 0x000000b000037945 */ /* 0x000fe80003800200 */
[----:B------:R-:W-:Y:S05]  /*1820*/  @P4 BRA `(.L_x_128) ;  /* 0x0000000000244947 */ /* 0x000fea0003800000 */
[----:B------:R0:W5:Y:S01]  /*1830*/  LDG.E R9, desc[UR6][R2.64+0x18] ;  /* 0x0000180602097981 */ /* 0x000162000c1e1900 */
[----:B------:R-:W1:Y:S01]  /*1840*/  S2UR UR5, SR_CgaCtaId ;  /* 0x00000000000579c3 */ /* 0x000e620000008800 */
[----:B------:R-:W-:Y:S02]  /*1850*/  UMOV UR4, 0x400 ;  /* 0x0000040000047882 */ /* 0x000fe40000000000 */
[----:B-1----:R-:W-:-:S06]  /*1860*/  ULEA UR4, UR5, UR4, 0x18 ;  /* 0x0000000405047291 */ /* 0x002fcc000f8ec0ff */
[----:B0-----:R-:W-:-:S07]  /*1870*/  LEA R8, R8, UR4, 0x2 ;  /* 0x0000000408087c11 */ /* 0x001fce000f8e10ff */
.L_x_129:
[----:B------:R-:W0:Y:S02]  /*1880*/  LDS R6, [R8] ;  /* 0x0000000008067984 */ /* 0x000e240000000800 */
[----:B0----5:R-:W-:-:S05]  /*1890*/  FADD R7, R9, R6 ;  /* 0x0000000609077221 */ /* 0x021fca0000000000 */
[----:B------:R-:W0:Y:S02]  /*18a0*/  ATOMS.CAST.SPIN P1, [R8], R6, R7 ;  /* 0x000000060800758d */ /* 0x000e240001820007 */
[----:B0-----:R-:W-:Y:S05]  /*18b0*/  @!P1 BRA `(.L_x_129) ;  /* 0xfffffffc00f09947 */ /* 0x001fea000383ffff */
.L_x_128:
[----:B------:R-:W-:Y:S05]  /*18c0*/  BSYNC.RECONVERGENT B3 ;  /* 0x0000000000037941 */ /* 0x000fea0003800200 */
.L_x_127:
[----:B------:R-:W-:Y:S04]  /*18d0*/  BSSY.RECONVERGENT B3, `(.L_x_130) ;  /* 0x000000b000037945 */ /* 0x000fe80003800200 */
[----:B------:R-:W-:Y:S05]  /*18e0*/  @P5 BRA `(.L_x_131) ;  /* 0x0000000000245947 */ /* 0x000fea0003800000 */
[----:B------:R0:W5:Y:S01]  /*18f0*/  LDG.E R7, desc[UR6][R2.64+0x1c] ;  /* 0x00001c0602077981 */ /* 0x000162000c1e1900 */
[----:B------:R-:W1:Y:S01]  /*1900*/  S2UR UR5, SR_CgaCtaId ;  /* 0x00000000000579c3 */ /* 0x000e620000008800 */
[----:B------:R-:W-:Y:S02]  /*1910*/  UMOV UR4, 0x400 ;  /* 0x0000040000047882 */ /* 0x000fe40000000000 */
[----:B-1----:R-:W-:-:S06]  /*1920*/  ULEA UR4, UR5, UR4, 0x18 ;  /* 0x0000000405047291 */ /* 0x002fcc000f8ec0ff */
[----:B0-----:R-:W-:-:S07]  /*1930*/  LEA R24, R24, UR4, 0x2 ;  /* 0x0000000418187c11 */ /* 0x001fce000f8e10ff */
.L_x_132:
[----:B------:R-:W0:Y:S02]  /*1940*/  LDS R2, [R24] ;  /* 0x0000000018027984 */ /* 0x000e240000000800 */
[----:B0----5:R-:W-:-:S05]  /*1950*/  FADD R3, R7, R2 ;  /* 0x0000000207037221 */ /* 0x021fca0000000000 */
[----:B------:R-:W0:Y:S02]  /*1960*/  ATOMS.CAST.SPIN P1, [R24], R2, R3 ;  /* 0x000000021800758d */ /* 0x000e240001820003 */
[----:B0-----:R-:W-:Y:S05]  /*1970*/  @!P1 BRA `(.L_x_132) ;  /* 0xfffffffc00f09947 */ /* 0x001fea000383ffff */
.L_x_131:
[----:B------:R-:W-:Y:S05]  /*1980*/  BSYNC.RECONVERGENT B3 ;  /* 0x0000000000037941 */ /* 0x000fea0003800200 */
.L_x_130:
[----:B------:R-:W-:-:S07]  /*1990*/  VIADD R15, R15, 0x8 ;  /* 0x000000080f0f7836 */ /* 0x000fce0000000000 */
.L_x_108:
[----:B------:R-:W-:Y:S05]  /*19a0*/  BSYNC.RECONVERGENT B2 ;  /* 0x0000000000027941 */ /* 0x000fea0003800200 */
.L_x_107:
[----:B------:R-:W-:-:S13]  /*19b0*/  ISETP.NE.AND P1, PT, R16, RZ, PT ;  /* 0x000000ff1000720c */ /* 0x000fda0003f25270 */
[----:B------:R-:W-:Y:S05]  /*19c0*/  @!P1 BRA `(.L_x_55) ;  /* 0x0000000400d89947 */ /* 0x000fea0003800000 */
[----:B------:R-:W-:Y:S01]  /*19d0*/  ISETP.GE.U32.AND P1, PT, R16, 0x4, PT ;  /* 0x000000041000780c */ /* 0x000fe20003f26070 */
[----:B------:R-:W-:Y:S01]  /*19e0*/  BSSY.RECONVERGENT B2, `(.L_x_133) ;  /* 0x0000041000027945 */ /* 0x000fe20003800200 */
[----:B------:R-:W-:-:S11]  /*19f0*/  LOP3.LUT R14, R14, 0x3, RZ, 0xc0, !PT ;  /* 0x000000030e0e7812 */ /* 0x000fd600078ec0ff */
[----:B------:R-:W-:Y:S05]  /*1a00*/  @!P1 BRA `(.L_x_134) ;  /* 0x0000000000f89947 */ /* 0x000fea0003800000 */
[----:B------:R-:W0:Y:S08]  /*1a10*/  LDC.64 R2, c[0x0][0x390] ;  /* 0x0000e400ff027b82 */ /* 0x000e300000000a00 */
[----:B------:R-:W1:Y:S01]  /*1a20*/  LDC R17, c[0x0][0x3ac] ;  /* 0x0000eb00ff117b82 */ /* 0x000e620000000800 */
[----:B0-----:R-:W-:-:S07]  /*1a30*/  IMAD.WIDE.U32 R6, R15, 0x4, R2 ;  /* 0x000000040f067825 */ /* 0x001fce00078e0002 */
[----:B------:R-:W0:Y:S01]  /*1a40*/  LDC.64 R2, c[0x0][0x388] ;  /* 0x0000e200ff027b82 */ /* 0x000e220000000a00 */
[----:B------:R-:W1:Y:S04]  /*1a50*/  LDG.E R16, desc[UR6][R6.64] ;  /* 0x0000000606107981 */ /* 0x000e68000c1e1900 */
[----:B------:R-:W2:Y:S04]  /*1a60*/  LDG.E R18, desc[UR6][R6.64+0x4] ;  /* 0x0000040606127981 */ /* 0x000ea8000c1e1900 */
[----:B------:R-:W3:Y:S04]  /*1a70*/  LDG.E R9, desc[UR6][R6.64+0x8] ;  /* 0x0000080606097981 */ /* 0x000ee8000c1e1900 */
[----:B------:R-:W4:Y:S01]  /*1a80*/  LDG.E R8, desc[UR6][R6.64+0xc] ;  /* 0x00000c0606087981 */ /* 0x000f22000c1e1900 */
[----:B------:R-:W-:Y:S01]  /*1a90*/  BSSY.RECONVERGENT B3, `(.L_x_135) ;  /* 0x0000010000037945 */ /* 0x000fe20003800200 */
[----:B0-----:R-:W-:Y:S01]  /*1aa0*/  IMAD.WIDE.U32 R2, R15, 0x4, R2 ;  /* 0x000000040f027825 */ /* 0x001fe200078e0002 */
[----:B-1----:R-:W-:-:S02]  /*1ab0*/  ISETP.GE.U32.AND P2, PT, R16, R17, PT ;  /* 0x000000111000720c */ /* 0x002fc40003f46070 */
[-C--:B--2---:R-:W-:Y:S02]  /*1ac0*/  ISETP.GE.U32.AND P3, PT, R18, R17.reuse, PT ;  /* 0x000000111200720c */ /* 0x084fe40003f66070 */
[-C--:B---3--:R-:W-:Y:S02]  /*1ad0*/  ISETP.GE.U32.AND P4, PT, R9, R17.reuse, PT ;  /* 0x000000110900720c */ /* 0x088fe40003f86070 */
[----:B----4-:R-:W-:-:S07]  /*1ae0*/  ISETP.GE.U32.AND P1, PT, R8, R17, PT ;  /* 0x000000110800720c */ /* 0x010fce0003f26070 */
[----:B------:R-:W-:Y:S06]  /*1af0*/  @P2 BRA `(.L_x_136) ;  /* 0x0000000000242947 */ /* 0x000fec0003800000 */
[----:B------:R0:W5:Y:S01]  /*1b00*/  LDG.E R17, desc[UR6][R2.64] ;  /* 0x0000000602117981 */ /* 0x000162000c1e1900 */
[----:B------:R-:W1:Y:S01]  /*1b10*/  S2UR UR5, SR_CgaCtaId ;  /* 0x00000000000579c3 */ /* 0x000e620000008800 */
[----:B------:R-:W-:Y:S02]  /*1b20*/  UMOV UR4, 0x400 ;  /* 0x0000040000047882 */ /* 0x000fe40000000000 */
[----:B-1----:R-:W-:-:S06]  /*1b30*/  ULEA UR4, UR5, UR4, 0x18 ;  /* 0x0000000405047291 */ /* 0x002fcc000f8ec0ff */
[----:B0-----:R-:W-:-:S07]  /*1b40*/  LEA R16, R16, UR4, 0x2 ;  /* 0x0000000410107c11 */ /* 0x001fce000f8e10ff */
.L_x_137:
[----:B------:R-:W0:Y:S02]  /*1b50*/  LDS R6, [R16] ;  /* 0x0000000010067984 */ /* 0x000e240000000800 */
[----:B0----5:R-:W-:-:S05]  /*1b60*/  FADD R7, R17, R6 ;  /* 0x0000000611077221 */ /* 0x021fca0000000000 */
[----:B------:R-:W0:Y:S02]  /*1b70*/  ATOMS.CAST.SPIN P2, [R16], R6, R7 ;  /* 0x000000061000758d */ /* 0x000e240001840007 */
[----:B0-----:R-:W-:Y:S05]  /*1b80*/  @!P2 BRA `(.L_x_137) ;  /* 0xfffffffc00f0a947 */ /* 0x001fea000383ffff */
.L_x_136:
[----:B------:R-:W-:Y:S05]  /*1b90*/  BSYNC.RECONVERGENT B3 ;  /* 0x0000000000037941 */ /* 0x000fea0003800200 */
.L_x_135:
[----:B------:R-:W-:Y:S04]  /*1ba0*/  BSSY.RECONVERGENT B3, `(.L_x_138) ;  /* 0x000000b000037945 */ /* 0x000fe80003800200 */
[----:B------:R-:W-:Y:S05]  /*1bb0*/  @P3 BRA `(.L_x_139) ;  /* 0x0000000000243947 */ /* 0x000fea0003800000 */
[----:B------:R0:W5:Y:S01]  /*1bc0*/  LDG.E R17, desc[UR6][R2.64+0x4] ;  /* 0x0000040602117981 */ /* 0x000162000c1e1900 */
[----:B------:R-:W1:Y:S01]  /*1bd0*/  S2UR UR5, SR_CgaCtaId ;  /* 0x00000000000579c3 */ /* 0x000e620000008800 */
[----:B------:R-:W-:Y:S02]  /*1be0*/  UMOV UR4, 0x400 ;  /* 0x0000040000047882 */ /* 0x000fe40000000000 */
[----:B-1----:R-:W-:-:S06]  /*1bf0*/  ULEA UR4, UR5, UR4, 0x18 ;  /* 0x0000000405047291 */ /* 0x002fcc000f8ec0ff */
[----:B0-----:R-:W-:-:S07]  /*1c00*/  LEA R18, R18, UR4, 0x2 ;  /* 0x0000000412127c11 */ /* 0x001fce000f8e10ff */
.L_x_140:
[----:B------:R-:W0:Y:S02]  /*1c10*/  LDS R6, [R18] ;  /* 0x0000000012067984 */ /* 0x000e240000000800 */
[----:B0----5:R-:W-:-:S05]  /*1c20*/  FADD R7, R17, R6 ;  /* 0x0000000611077221 */ /* 0x021fca0000000000 */
[----:B------:R-:W0:Y:S02]  /*1c30*/  ATOMS.CAST.SPIN P2, [R18], R6, R7 ;  /* 0x000000061200758d */ /* 0x000e240001840007 */
[----:B0-----:R-:W-:Y:S05]  /*1c40*/  @!P2 BRA `(.L_x_140) ;  /* 0xfffffffc00f0a947 */ /* 0x001fea000383ffff */
.L_x_139:
[----:B------:R-:W-:Y:S05]  /*1c50*/  BSYNC.RECONVERGENT B3 ;  /* 0x0000000000037941 */ /* 0x000fea0003800200 */
.L_x_138:
[----:B------:R-:W-:Y:S04]  /*1c60*/  BSSY.RECONVERGENT B3, `(.L_x_141) ;  /* 0x000000b000037945 */ /* 0x000fe80003800200 */
[----:B------:R-:W-:Y:S05]  /*1c70*/  @P4 BRA `(.L_x_142) ;  /* 0x0000000000244947 */ /* 0x000fea0003800000 */
[----:B------:R0:W5:Y:S01]  /*1c80*/  LDG.E R17, desc[UR6][R2.64+0x8] ;  /* 0x0000080602117981 */ /* 0x000162000c1e1900 */
[----:B------:R-:W1:Y:S01]  /*1c90*/  S2UR UR5, SR_CgaCtaId ;  /* 0x00000000000579c3 */ /* 0x000e620000008800 */
[----:B------:R-:W-:Y:S02]  /*1ca0*/  UMOV UR4, 0x400 ;  /* 0x0000040000047882 */ /* 0x000fe40000000000 */
[----:B-1----:R-:W-:-:S06]  /*1cb0*/  ULEA UR4, UR5, UR4, 0x18 ;  /* 0x0000000405047291 */ /* 0x002fcc000f8ec0ff */
[----:B0-----:R-:W-:-:S07]  /*1cc0*/  LEA R9, R9, UR4, 0x2 ;  /* 0x0000000409097c11 */ /* 0x001fce000f8e10ff */
.L_x_143:
[----:B------:R-:W0:Y:S02]  /*1cd0*/  LDS R6, [R9] ;  /* 0x0000000009067984 */ /* 0x000e240000000800 */
[----:B0----5:R-:W-:-:S05]  /*1ce0*/  FADD R7, R17, R6 ;  /* 0x0000000611077221 */ /* 0x021fca0000000000 */
[----:B------:R-:W0:Y:S02]  /*1cf0*/  ATOMS.CAST.SPIN P2, [R9], R6, R7 ;  /* 0x000000060900758d */ /* 0x000e240001840007 */
[----:B0-----:R-:W-:Y:S05]  /*1d00*/  @!P2 BRA `(.L_x_143) ;  /* 0xfffffffc00f0a947 */ /* 0x001fea000383ffff */
.L_x_142:
[----:B------:R-:W-:Y:S05]  /*1d10*/  BSYNC.RECONVERGENT B3 ;  /* 0x0000000000037941 */ /* 0x000fea0003800200 */
.L_x_141:
[----:B------:R-:W-:Y:S04]  /*1d20*/  BSSY.RECONVERGENT B3, `(.L_x_144) ;  /* 0x000000b000037945 */ /* 0x000fe80003800200 */
[----:B------:R-:W-:Y:S05]  /*1d30*/  @P1 BRA `(.L_x_145) ;  /* 0x0000000000241947 */ /* 0x000fea0003800000 */
[----:B------:R0:W5:Y:S01]  /*1d40*/  LDG.E R7, desc[UR6][R2.64+0xc] ;  /* 0x00000c0602077981 */ /* 0x000162000c1e1900 */
[----:B------:R-:W1:Y:S01]  /*1d50*/  S2UR UR5, SR_CgaCtaId ;  /* 0x00000000000579c3 */ /* 0x000e620000008800 */
[----:B------:R-:W-:Y:S02]  /*1d60*/  UMOV UR4, 0x400 ;  /* 0x0000040000047882 */ /* 0x000fe40000000000 */
[----:B-1----:R-:W-:-:S06]  /*1d70*/  ULEA UR4, UR5, UR4, 0x18 ;  /* 0x0000000405047291 */ /* 0x002fcc000f8ec0ff */
[----:B0-----:R-:W-:-:S07]  /*1d80*/  LEA R8, R8, UR4, 0x2 ;  /* 0x0000000408087c11 */ /* 0x001fce000f8e10ff */
.L_x_146:
[----:B------:R-:W0:Y:S02]  /*1d90*/  LDS R2, [R8] ;  /* 0x0000000008027984 */ /* 0x000e240000000800 */
[----:B0----5:R-:W-:-:S05]  /*1da0*/  FADD R3, R7, R2 ;  /* 0x0000000207037221 */ /* 0x021fca0000000000 */
[----:B------:R-:W0:Y:S02]  /*1db0*/  ATOMS.CAST.SPIN P1, [R8], R2, R3 ;  /* 0x000000020800758d */ /* 0x000e240001820003 */
[----:B0-----:R-:W-:Y:S05]  /*1dc0*/  @!P1 BRA `(.L_x_146) ;  /* 0xfffffffc00f09947 */ /* 0x001fea000383ffff */
.L_x_145:
[----:B------:R-:W-:Y:S05]  /*1dd0*/  BSYNC.RECONVERGENT B3 ;  /* 0x0000000000037941 */ /* 0x000fea0003800200 */
.L_x_144:
[----:B------:R-:W-:-:S07]  /*1de0*/  VIADD R15, R15, 0x4 ;  /* 0x000000040f0f7836 */ /* 0x000fce0000000000 */
.L_x_134:
[----:B------:R-:W-:Y:S05]  /*1df0*/  BSYNC.RECONVERGENT B2 ;  /* 0x0000000000027941 */ /* 0x000fea0003800200 */
.L_x_133:
[----:B------:R-:W-:-:S13]  /*1e00*/  ISETP.NE.AND P1, PT, R14, RZ, PT ;  /* 0x000000ff0e00720c */ /* 0x000fda0003f25270 */
[----:B------:R-:W-:Y:S05]  /*1e10*/  @!P1 BRA `(.L_x_55) ;  /* 0x0000000000c49947 */ /* 0x000fea0003800000 */
[----:B------:R-:W0:Y:S08]  /*1e20*/  LDC.64 R2, c[0x0][0x390] ;  /* 0x0000e400ff027b82 */ /* 0x000e300000000a00 */
[----:B------:R-:W1:Y:S08]  /*1e30*/  LDC R17, c[0x0][0x3ac] ;  /* 0x0000eb00ff117b82 */ /* 0x000e700000000800 */
[----:B------:R-:W2:Y:S01]  /*1e40*/  LDC.64 R6, c[0x0][0x388] ;  /* 0x0000e200ff067b82 */ /* 0x000ea20000000a00 */
[----:B0-----:R-:W-:-:S05]  /*1e50*/  IMAD.WIDE.U32 R2, R15, 0x4, R2 ;  /* 0x000000040f027825 */ /* 0x001fca00078e0002 */
[----:B------:R-:W1:Y:S01]  /*1e60*/  LDG.E R8, desc[UR6][R2.64] ;  /* 0x0000000602087981 */ /* 0x000e62000c1e1900 */
[----:B------:R-:W-:Y:S01]  /*1e70*/  BSSY.RECONVERGENT B2, `(.L_x_147) ;  /* 0x000000e000027945 */ /* 0x000fe20003800200 */
[----:B------:R-:W-:Y:S01]  /*1e80*/  ISETP.NE.AND P2, PT, R14, 0x1, PT ;  /* 0x000000010e00780c */ /* 0x000fe20003f45270 */
[----:B--2---:R-:W-:Y:S01]  /*1e90*/  IMAD.WIDE.U32 R6, R15, 0x4, R6 ;  /* 0x000000040f067825 */ /* 0x004fe200078e0006 */
[----:B-1----:R-:W-:-:S13]  /*1ea0*/  ISETP.GE.U32.AND P1, PT, R8, R17, PT ;  /* 0x000000110800720c */ /* 0x002fda0003f26070 */
[----:B------:R-:W-:Y:S05]  /*1eb0*/  @P1 BRA `(.L_x_148) ;  /* 0x0000000000241947 */ /* 0x000fea0003800000 */
[----:B------:R0:W5:Y:S01]  /*1ec0*/  LDG.E R15, desc[UR6][R6.64] ;  /* 0x00000006060f7981 */ /* 0x000162000c1e1900 */
[----:B------:R-:W1:Y:S01]  /*1ed0*/  S2UR UR5, SR_CgaCtaId ;  /* 0x00000000000579c3 */ /* 0x000e620000008800 */
[----:B------:R-:W-:Y:S02]  /*1ee0*/  UMOV UR4, 0x400 ;  /* 0x0000040000047882 */ /* 0x000fe40000000000 */
[----:B-1----:R-:W-:-:S06]  /*1ef0*/  ULEA UR4, UR5, UR4, 0x18 ;  /* 0x0000000405047291 */ /* 0x002fcc000f8ec0ff */
[----:B0-----:R-:W-:-:S07]  /*1f00*/  LEA R16, R8, UR4, 0x2 ;  /* 0x0000000408107c11 */ /* 0x001fce000f8e10ff */
.L_x_149:
[----:B------:R-:W0:Y:S02]  /*1f10*/  LDS R8, [R16] ;  /* 0x0000000010087984 */ /* 0x000e240000000800 */
[----:B0----5:R-:W-:-:S05]  /*1f20*/  FADD R9, R15, R8 ;  /* 0x000000080f097221 */ /* 0x021fca0000000000 */
[----:B------:R-:W0:Y:S02]  /*1f30*/  ATOMS.CAST.SPIN P1, [R16], R8, R9 ;  /* 0x000000081000758d */ /* 0x000e240001820009 */
[----:B0-----:R-:W-:Y:S05]  /*1f40*/  @!P1 BRA `(.L_x_149) ;  /* 0xfffffffc00f09947 */ /* 0x001fea000383ffff */
.L_x_148:
[----:B------:R-:W-:Y:S05]  /*1f50*/  BSYNC.RECONVERGENT B2 ;  /* 0x0000000000027941 */ /* 0x000fea0003800200 */
.L_x_147:
[----:B------:R-:W-:Y:S05]  /*1f60*/  @!P2 BRA `(.L_x_55) ;  /* 0x000000000070a947 */ /* 0x000fea0003800000 */
[----:B------:R-:W2:Y:S01]  /*1f70*/  LDG.E R8, desc[UR6][R2.64+0x4] ;  /* 0x0000040602087981 */ /* 0x000ea2000c1e1900 */
[----:B------:R-:W-:Y:S01]  /*1f80*/  BSSY.RECONVERGENT B2, `(.L_x_150) ;  /* 0x000000d000027945 */ /* 0x000fe20003800200 */
[----:B------:R-:W-:Y:S02]  /*1f90*/  ISETP.NE.AND P2, PT, R14, 0x2, PT ;  /* 0x000000020e00780c */ /* 0x000fe40003f45270 */
[----:B--2---:R-:W-:-:S13]  /*1fa0*/  ISETP.GE.U32.AND P1, PT, R8, R17, PT ;  /* 0x000000110800720c */ /* 0x004fda0003f26070 */
[----:B------:R-:W-:Y:S05]  /*1fb0*/  @P1 BRA `(.L_x_151) ;  /* 0x0000000000241947 */ /* 0x000fea0003800000 */
[----:B------:R0:W5:Y:S01]  /*1fc0*/  LDG.E R15, desc[UR6][R6.64+0x4] ;  /* 0x00000406060f7981 */ /* 0x000162000c1e1900 */
[----:B------:R-:W1:Y:S01]  /*1fd0*/  S2UR UR5, SR_CgaCtaId ;  /* 0x00000000000579c3 */ /* 0x000e620000008800 */
[----:B------:R-:W-:Y:S02]  /*1fe0*/  UMOV UR4, 0x400 ;  /* 0x0000040000047882 */ /* 0x000fe40000000000 */
[----:B-1----:R-:W-:-:S06]  /*1ff0*/  ULEA UR4, UR5, UR4, 0x18 ;  /* 0x0000000405047291 */ /* 0x002fcc000f8ec0ff */
[----:B0-----:R-:W-:-:S07]  /*2000*/  LEA R14, R8, UR4, 0x2 ;  /* 0x00000004080e7c11 */ /* 0x001fce000f8e10ff */
.L_x_152:
[----:B------:R-:W0:Y:S02]  /*2010*/  LDS R8, [R14] ;  /* 0x000000000e087984 */ /* 0x000e240000000800 */
[----:B0----5:R-:W-:-:S05]  /*2020*/  FADD R9, R15, R8 ;  /* 0x000000080f097221 */ /* 0x021fca0000000000 */
[----:B------:R-:W0:Y:S02]  /*2030*/  ATOMS.CAST.SPIN P1, [R14], R8, R9 ;  /* 0x000000080e00758d */ /* 0x000e240001820009 */
[----:B0-----:R-:W-:Y:S05]  /*2040*/  @!P1 BRA `(.L_x_152) ;  /* 0xfffffffc00f09947 */ /* 0x001fea000383ffff */
.L_x_151:
[----:B------:R-:W-:Y:S05]  /*2050*/  BSYNC.RECONVERGENT B2 ;  /* 0x0000000000027941 */ /* 0x000fea0003800200 */
.L_x_150:
[----:B------:R-:W-:Y:S05]  /*2060*/  @!P2 BRA `(.L_x_55) ;  /* 0x000000000030a947 */ /* 0x000fea0003800000 */
[----:B------:R-:W2:Y:S02]  /*2070*/  LDG.E R2, desc[UR6][R2.64+0x8] ;  /* 0x0000080602027981 */ /* 0x000ea4000c1e1900 */
[----:B--2---:R-:W-:-:S13]  /*2080*/  ISETP.GE.U32.AND P1, PT, R2, R17, PT ;  /* 0x000000110200720c */ /* 0x004fda0003f26070 */
[----:B------:R-:W-:Y:S05]  /*2090*/  @P1 BRA `(.L_x_55) ;  /* 0x0000000000241947 */ /* 0x000fea0003800000 */
[----:B------:R0:W5:Y:S01]  /*20a0*/  LDG.E R7, desc[UR6][R6.64+0x8] ;  /* 0x0000080606077981 */ /* 0x000162000c1e1900 */
[----:B------:R-:W1:Y:S01]  /*20b0*/  S2UR UR5, SR_CgaCtaId ;  /* 0x00000000000579c3 */ /* 0x000e620000008800 */
[----:B------:R-:W-:Y:S02]  /*20c0*/  UMOV UR4, 0x400 ;  /* 0x0000040000047882 */ /* 0x000fe40000000000 */
[----:B-1----:R-:W-:-:S06]  /*20d0*/  ULEA UR4, UR5, UR4, 0x18 ;  /* 0x0000000405047291 */ /* 0x002fcc000f8ec0ff */
[----:B0-----:R-:W-:-:S07]  /*20e0*/  LEA R8, R2, UR4, 0x2 ;  /* 0x0000000402087c11 */ /* 0x001fce000f8e10ff */
.L_x_153:
[----:B------:R-:W0:Y:S02]  /*20f0*/  LDS R2, [R8] ;  /* 0x0000000008027984 */ /* 0x000e240000000800 */
[----:B0----5:R-:W-:-:S05]  /*2100*/  FADD R3, R7, R2 ;  /* 0x0000000207037221 */ /* 0x021fca0000000000 */
[----:B------:R-:W0:Y:S02]  /*2110*/  ATOMS.CAST.SPIN P1, [R8], R2, R3 ;  /* 0x000000020800758d */ /* 0x000e240001820003 */
[----:B0-----:R-:W-:Y:S05]  /*2120*/  @!P1 BRA `(.L_x_153) ;  /* 0xfffffffc00f09947 */ /* 0x001fea000383ffff */
.L_x_55:
[----:B------:R-:W-:Y:S05]  /*2130*/  BSYNC.RECONVERGENT B0 ;  /* 0x0000000000007941 */ /* 0x000fea0003800200 */
.L_x_54:
[----:B------:R-:W-:Y:S05]  /*2140*/  @!P0 BRA `(.L_x_154) ;  /* 0xffffffe000148947 */ /* 0x000fea000383ffff */
.L_x_53:
[----:B------:R-:W-:Y:S05]  /*2150*/  BSYNC.RECONVERGENT B1 ;  /* 0x0000000000017941 */ /* 0x000fea0003800200 */
.L_x_52:
[----:B------:R-:W0:Y:S01]  /*2160*/  LDCU UR4, c[0x0][0x3ac] ;  /* 0x00007580ff0477ac */ /* 0x000e220008000800 */
[----:B------:R-:W-:Y:S01]  /*2170*/  BAR.SYNC.DEFER_BLOCKING 0x0 ;  /* 0x0000000000007b1d */ /* 0x000fe20000010000 */
[----:B0-----:R-:W-:-:S13]  /*2180*/  ISETP.GE.U32.AND P0, PT, R0, UR4, PT ;  /* 0x0000000400007c0c */ /* 0x001fda000bf06070 */
[----:B------:R-:W-:Y:S05]  /*2190*/  @P0 EXIT ;  /* 0x000000000000094d */ /* 0x000fea0003800000 */
[----:B------:R-:W0:Y:S01]  /*21a0*/  LDS R10, [R10] ;  /* 0x000000000a0a7984 */ /* 0x000e220000000800 */
[----:B------:R-:W-:-:S03]  /*21b0*/  LOP3.LUT P0, RZ, R0, 0x1f, RZ, 0xc0, !PT ;  /* 0x0000001f00ff7812 */ /* 0x000fc6000780c0ff */
[----:B0-----:R-:W0:Y:S02]  /*21c0*/  SHFL.DOWN PT, R3, R10, 0x10, 0x1f ;  /* 0x0a001f000a037f89 */ /* 0x001e2400000e0000 */
[----:B0-----:R-:W-:-:S05]  /*21d0*/  FADD R3, R10, R3 ;  /* 0x000000030a037221 */ /* 0x001fca0000000000 */
[----:B------:R-:W0:Y:S02]  /*21e0*/  SHFL.DOWN PT, R2, R3, 0x8, 0x1f ;  /* 0x09001f0003027f89 */ /* 0x000e2400000e0000 */
[----:B0-----:R-:W-:-:S05]  /*21f0*/  FADD R2, R3, R2 ;  /* 0x0000000203027221 */ /* 0x001fca0000000000 */
[----:B------:R-:W0:Y:S02]  /*2200*/  SHFL.DOWN PT, R5, R2, 0x4, 0x1f ;  /* 0x08801f0002057f89 */ /* 0x000e2400000e0000 */
[----:B0-----:R-:W-:-:S05]  /*2210*/  FADD R5, R2, R5 ;  /* 0x0000000502057221 */ /* 0x001fca0000000000 */
[----:B------:R-:W0:Y:S02]  /*2220*/  SHFL.DOWN PT, R4, R5, 0x2, 0x1f ;  /* 0x08401f0005047f89 */ /* 0x000e2400000e0000 */
[----:B0-----:R-:W-:-:S05]  /*2230*/  FADD R4, R5, R4 ;  /* 0x0000000405047221 */ /* 0x001fca0000000000 */
[----:B------:R0:W1:Y:S01]  /*2240*/  SHFL.DOWN PT, R7, R4, 0x1, 0x1f ;  /* 0x08201f0004077f89 */ /* 0x00006200000e0000 */
[----:B------:R-:W-:Y:S05]  /*2250*/  @P0 EXIT ;  /* 0x000000000000094d */ /* 0x000fea0003800000 */
[----:B------:R-:W2:Y:S01]  /*2260*/  LDC.64 R2, c[0x0][0x3a0] ;  /* 0x0000e800ff027b82 */ /* 0x000ea20000000a00 */
[----:B-1----:R-:W-:Y:S01]  /*2270*/  FADD R7, R4, R7 ;  /* 0x0000000704077221 */ /* 0x002fe20000000000 */
[----:B--2---:R-:W-:-:S05]  /*2280*/  IMAD.WIDE.U32 R2, R0, 0x4, R2 ;  /* 0x0000000400027825 */ /* 0x004fca00078e0002 */
[----:B------:R-:W-:Y:S01]  /*2290*/  REDG.E.ADD.F32.FTZ.RN.STRONG.GPU desc[UR6][R2.64], R7 ;  /* 0x00000007020079a6 */ /* 0x000fe2000c12f306 */
[----:B------:R-:W-:Y:S05]  /*22a0*/  EXIT ;  /* 0x000000000000794d */ /* 0x000fea0003800000 */
.L_x_155:
        /* <DEDUP_REMOVED lines=13> */
.L_x_163:


//--------------------- .nv.global.init           --------------------------
	.section	.nv.global.init,"aw",@progbits
	.align	4
.nv.global.init:
	.type		mrg32k3aM1SubSeq,@object
	.size		mrg32k3aM1SubSeq,(mrg32k3aM2SubSeq - mrg32k3aM1SubSeq)
mrg32k3aM1SubSeq:
        /*0000*/ 	.byte	0x0b, 0xcc, 0xee, 0x04, 0x73, 0x29, 0x8b, 0x6f, 0xf6, 0x53, 0x03, 0xf6, 0x23, 0xf6, 0xea, 0xda
        /* <DEDUP_REMOVED lines=125> */
	.type		mrg32k3aM2SubSeq,@object
	.size		mrg32k3aM2SubSeq,(mrg32k3aM1 - mrg32k3aM2SubSeq)
mrg32k3aM2SubSeq:
        /* <DEDUP_REMOVED lines=126> */
	.type		mrg32k3aM1,@object
	.size		mrg32k3aM1,(mrg32k3aM1Seq - mrg32k3aM1)
mrg32k3aM1:
        /* <DEDUP_REMOVED lines=144> */
	.type		mrg32k3aM1Seq,@object
	.size		mrg32k3aM1Seq,(mrg32k3aM2 - mrg32k3aM1Seq)
mrg32k3aM1Seq:
        /* <DEDUP_REMOVED lines=144> */
	.type		mrg32k3aM2,@object
	.size		mrg32k3aM2,(mrg32k3aM2Seq - mrg32k3aM2)
mrg32k3aM2:
        /* <DEDUP_REMOVED lines=144> */
	.type		mrg32k3aM2Seq,@object
	.size		mrg32k3aM2Seq,(precalc_xorwow_matrix - mrg32k3aM2Seq)
mrg32k3aM2Seq:
        /* <DEDUP_REMOVED lines=144> */
	.type		precalc_xorwow_matrix,@object
	.size		precalc_xorwow_matrix,(precalc_xorwow_offset_matrix - precalc_xorwow_matrix)
precalc_xorwow_matrix:
        /* <DEDUP_REMOVED lines=6400> */
	.type		precalc_xorwow_offset_matrix,@object
	.size		precalc_xorwow_offset_matrix,(.L_1 - precalc_xorwow_offset_matrix)
precalc_xorwow_offset_matrix:
        /* <DEDUP_REMOVED lines=6400> */
.L_1:


//--------------------- .nv.shared._ZN10assemblies4cuda17curandSetupKernelEP17curandStateXORWOWmj --------------------------
	.section	.nv.shared._ZN10assemblies4cuda17curandSetupKernelEP17curandStateXORWOWmj,"aw",@nobits
	.sectionflags	@""
	.align	16
	.zero		1024


//--------------------- .nv.shared.reserved.0     --------------------------
	.section	.nv.shared.reserved.0,"aw",@nobits
	.weak		__nv_reservedSMEM_offset_0_alias
	.size		__nv_reservedSMEM_offset_0_alias, 0, 64
	.other		__nv_reservedSMEM_offset_0_alias,@"STO_CUDA_RESERVED_SHARED STV_DEFAULT"
__nv_reservedSMEM_offset_0_alias:
	.zero		0
	.zero		64


//--------------------- .nv.shared._ZN10assemblies4cuda27update_plasticity_optimizedEPfPKjS3_S3_ffj --------------------------
	.section	.nv.shared._ZN10assemblies4cuda27update_plasticity_optimizedEPfPKjS3_S3_ffj,"aw",@nobits
	.sectionflags	@""
	.align	16
	.zero		1024


//--------------------- .nv.shared._ZN10assemblies4cuda27generate_synapses_optimizedEP17curandStateXORWOWPjPfS3_jf --------------------------
	.section	.nv.shared._ZN10assemblies4cuda27generate_synapses_optimizedEP17curandStateXORWOWPjPfS3_jf,"aw",@nobits
	.sectionflags	@""
	.align	16
	.zero		1024


//--------------------- .nv.shared._ZN10assemblies4cuda29generate_candidates_optimizedEP17curandStateXORWOWPfjfff --------------------------
	.section	.nv.shared._ZN10assemblies4cuda29generate_candidates_optimizedEP17curandStateXORWOWPfjfff,"aw",@nobits
	.sectionflags	@""
	.align	16
	.zero		1024


//--------------------- .nv.shared._ZN10assemblies4cuda25top_k_selection_optimizedEPKfPjjj --------------------------
	.section	.nv.shared._ZN10assemblies4cuda25top_k_selection_optimizedEPKfPjjj,"aw",@nobits
	.sectionflags	@""
	.align	16
	.zero		1024


//--------------------- .nv.shared._ZN10assemblies4cuda28accumulate_weights_optimizedEPKjPKfS2_S2_Pfjj --------------------------
	.section	.nv.shared._ZN10assemblies4cuda28accumulate_weights_optimizedEPKjPKfS2_S2_Pfjj,"aw",@nobits
	.sectionflags	@""
	.align	16
	.zero		1024


//--------------------- .nv.constant0._ZN10assemblies4cuda17curandSetupKernelEP17curandStateXORWOWmj --------------------------
	.section	.nv.constant0._ZN10assemblies4cuda17curandSetupKernelEP17curandStateXORWOWmj,"a",@progbits
	.sectionflags	@""
	.align	4
.nv.constant0._ZN10assemblies4cuda17curandSetupKernelEP17curandStateXORWOWmj:
	.zero		916


//--------------------- .nv.constant0._ZN10assemblies4cuda27update_plasticity_optimizedEPfPKjS3_S3_ffj --------------------------
	.section	.nv.constant0._ZN10assemblies4cuda27update_plasticity_optimizedEPfPKjS3_S3_ffj,"a",@progbits
	.sectionflags	@""
	.align	4
.nv.constant0._ZN10assemblies4cuda27update_plasticity_optimizedEPfPKjS3_S3_ffj:
	.zero		940


//--------------------- .nv.constant0._ZN10assemblies4cuda27generate_synapses_optimizedEP17curandStateXORWOWPjPfS3_jf --------------------------
	.section	.nv.constant0._ZN10assemblies4cuda27generate_synapses_optimizedEP17curandStateXORWOWPjPfS3_jf,"a",@progbits
	.sectionflags	@""
	.align	4
.nv.constant0._ZN10assemblies4cuda27generate_synapses_optimizedEP17curandStateXORWOWPjPfS3_jf:
	.zero		936


//--------------------- .nv.constant0._ZN10assemblies4cuda29generate_candidates_optimizedEP17curandStateXORWOWPfjfff --------------------------
	.section	.nv.constant0._ZN10assemblies4cuda29generate_candidates_optimizedEP17curandStateXORWOWPfjfff,"a",@progbits
	.sectionflags	@""
	.align	4
.nv.constant0._ZN10assemblies4cuda29generate_candidates_optimizedEP17curandStateXORWOWPfjfff:
	.zero		928


//--------------------- .nv.constant0._ZN10assemblies4cuda25top_k_selection_optimizedEPKfPjjj --------------------------
	.section	.nv.constant0._ZN10assemblies4cuda25top_k_selection_optimizedEPKfPjjj,"a",@progbits
	.sectionflags	@""
	.align	4
.nv.constant0._ZN10assemblies4cuda25top_k_selection_optimizedEPKfPjjj:
	.zero		920


//--------------------- .nv.constant0._ZN10assemblies4cuda28accumulate_weights_optimizedEPKjPKfS2_S2_Pfjj --------------------------
	.section	.nv.constant0._ZN10assemblies4cuda28accumulate_weights_optimizedEPKjPKfS2_S2_Pfjj,"a",@progbits
	.sectionflags	@""
	.align	4
.nv.constant0._ZN10assemblies4cuda28accumulate_weights_optimizedEPKjPKfS2_S2_Pfjj:
	.zero		944


//--------------------- SYMBOLS --------------------------

	.type		.nv.reservedSmem.offset0,@object
	.size		.nv.reservedSmem.offset0,0x4
	.type		.nv.reservedSmem.cap,@object
	.size		.nv.reservedSmem.cap,0x4
